	.target	sm_90a

	.elftype	@"ET_EXEC"


//--------------------- .note.nv.tkinfo           --------------------------
	.section	.note.nv.tkinfo,"",@"SHT_NOTE"
	.sectionflags	@"SHF_NOTE_NV_TKINFO"
	.tkinfo
        /*0018*/ 	.word	0x00000002
        /*0030*/ 	.string	""
        /*0030*/ 	.string	"ptxas"
        /*0030*/ 	.string	"Cuda compilation tools, release 13.0, V13.0.88"
        /*0030*/ 	.string	"Build cuda_13.0.r13.0/compiler.36424714_0"
        /*0030*/ 	.string	"-arch sm_90a -m 64 "



//--------------------- .note.nv.cuinfo           --------------------------
	.section	.note.nv.cuinfo,"",@"SHT_NOTE"
	.sectionflags	@"SHF_NOTE_NV_CUINFO"
        /*0018*/ 	.short	0x0002
        /*001a*/ 	.short	0x005a
        /*001c*/ 	.short	0x0082
	.zero		2


//--------------------- .nv.info                  --------------------------
	.section	.nv.info,"",@"SHT_CUDA_INFO"
	.align	4


	//----- nvinfo : EIATTR_REGCOUNT
	.align		4
        /*0000*/ 	.byte	0x04, 0x2f
        /*0002*/ 	.short	(.L_15 - .L_14)
	.align		4
.L_14:
        /*0004*/ 	.word	index@(_ZN7cutlass13device_kernelINS_4gemm6kernel13GemmUniversalIN4cute5tupleIJiiiiEEENS1_10collective13CollectiveMmaINS1_34MainloopSm90TmaGmmaWarpSpecializedILi3ENS5_IJNS4_1CILi1EEESB_SB_EEENS1_32KernelTmaWarpSpecializedPingpongEEENS5_IJNSA_ILi64EEESF_NSA_ILi32EEEEEEaNS5_IJlSB_lEEEaSI_NS4_8TiledMMAINS4_8MMA_AtomIJNS4_4SM904GMMA26MMA_64x64x32_S32S8S8_SS_TNEEEENS4_6LayoutISC_NS5_IJNSA_ILi0EEESQ_SQ_EEEEENS5_IJNS4_10UnderscoreEST_ST_EEEEENS4_13SM90_TMA_LOADENS4_14ComposedLayoutINS4_7SwizzleILi1ELi4ELi3EEENS4_18smem_ptr_flag_bitsILi8EEENSP_INS5_IJNSA_ILi8EEESG_EEENS5_IJSG_SB_EEEEEEEvNS4_8identityESW_S16_vS17_EENS_8epilogue10collective6detail29Sm90TmaWarpSpecializedAdapterINS1A_15DefaultEpilogueIaSI_SI_NS19_6thread17LinearCombinationIaLi1EiiLNS1E_9ScaleType4KindE0ELNS_15FloatRoundStyleE2EaEENS1_15EpilogueDefaultEEEEEvvEEEEvNT_6ParamsE)
        /*0008*/ 	.word	0x000000a8


	//----- nvinfo : EIATTR_FRAME_SIZE
	.align		4
.L_15:
        /*000c*/ 	.byte	0x04, 0x11
        /*000e*/ 	.short	(.L_17 - .L_16)
	.align		4
.L_16:
        /*0010*/ 	.word	index@(_ZN7cutlass13device_kernelINS_4gemm6kernel13GemmUniversalIN4cute5tupleIJiiiiEEENS1_10collective13CollectiveMmaINS1_34MainloopSm90TmaGmmaWarpSpecializedILi3ENS5_IJNS4_1CILi1EEESB_SB_EEENS1_32KernelTmaWarpSpecializedPingpongEEENS5_IJNSA_ILi64EEESF_NSA_ILi32EEEEEEaNS5_IJlSB_lEEEaSI_NS4_8TiledMMAINS4_8MMA_AtomIJNS4_4SM904GMMA26MMA_64x64x32_S32S8S8_SS_TNEEEENS4_6LayoutISC_NS5_IJNSA_ILi0EEESQ_SQ_EEEEENS5_IJNS4_10UnderscoreEST_ST_EEEEENS4_13SM90_TMA_LOADENS4_14ComposedLayoutINS4_7SwizzleILi1ELi4ELi3EEENS4_18smem_ptr_flag_bitsILi8EEENSP_INS5_IJNSA_ILi8EEESG_EEENS5_IJSG_SB_EEEEEEEvNS4_8identityESW_S16_vS17_EENS_8epilogue10collective6detail29Sm90TmaWarpSpecializedAdapterINS1A_15DefaultEpilogueIaSI_SI_NS19_6thread17LinearCombinationIaLi1EiiLNS1E_9ScaleType4KindE0ELNS_15FloatRoundStyleE2EaEENS1_15EpilogueDefaultEEEEEvvEEEEvNT_6ParamsE)
        /*0014*/ 	.word	0x00000008


	//----- nvinfo : EIATTR_MIN_STACK_SIZE
	.align		4
.L_17:
        /*0018*/ 	.byte	0x04, 0x12
        /*001a*/ 	.short	(.L_19 - .L_18)
	.align		4
.L_18:
        /*001c*/ 	.word	index@(_ZN7cutlass13device_kernelINS_4gemm6kernel13GemmUniversalIN4cute5tupleIJiiiiEEENS1_10collective13CollectiveMmaINS1_34MainloopSm90TmaGmmaWarpSpecializedILi3ENS5_IJNS4_1CILi1EEESB_SB_EEENS1_32KernelTmaWarpSpecializedPingpongEEENS5_IJNSA_ILi64EEESF_NSA_ILi32EEEEEEaNS5_IJlSB_lEEEaSI_NS4_8TiledMMAINS4_8MMA_AtomIJNS4_4SM904GMMA26MMA_64x64x32_S32S8S8_SS_TNEEEENS4_6LayoutISC_NS5_IJNSA_ILi0EEESQ_SQ_EEEEENS5_IJNS4_10UnderscoreEST_ST_EEEEENS4_13SM90_TMA_LOADENS4_14ComposedLayoutINS4_7SwizzleILi1ELi4ELi3EEENS4_18smem_ptr_flag_bitsILi8EEENSP_INS5_IJNSA_ILi8EEESG_EEENS5_IJSG_SB_EEEEEEEvNS4_8identityESW_S16_vS17_EENS_8epilogue10collective6detail29Sm90TmaWarpSpecializedAdapterINS1A_15DefaultEpilogueIaSI_SI_NS19_6thread17LinearCombinationIaLi1EiiLNS1E_9ScaleType4KindE0ELNS_15FloatRoundStyleE2EaEENS1_15EpilogueDefaultEEEEEvvEEEEvNT_6ParamsE)
        /*0020*/ 	.word	0x00000008
.L_19:


//--------------------- .nv.compat                --------------------------
	.section	.nv.compat,"",@"SHT_CUDA_COMPAT_INFO"
	.align	4
        /*0000*/ 	.byte	0x02, 0x09, 0x01, 0x00, 0x02, 0x02, 0x04, 0x00, 0x02, 0x05, 0x05, 0x00, 0x03, 0x07, 0x01, 0x01
        /*0010*/ 	.byte	0x02, 0x03, 0x01, 0x00, 0x02, 0x06, 0x01, 0x00, 0x04, 0x0b, 0x08, 0x00, 0x00, 0x00, 0x00, 0x00
        /*0020*/ 	.byte	0x00, 0x00, 0x00, 0x00


//--------------------- .nv.info._ZN7cutlass13device_kernelINS_4gemm6kernel13GemmUniversalIN4cute5tupleIJiiiiEEENS1_10collective13CollectiveMmaINS1_34MainloopSm90TmaGmmaWarpSpecializedILi3ENS5_IJNS4_1CILi1EEESB_SB_EEENS1_32KernelTmaWarpSpecializedPingpongEEENS5_IJNSA_ILi64EEESF_NSA_ILi32EEEEEEaNS5_IJlSB_lEEEaSI_NS4_8TiledMMAINS4_8MMA_AtomIJNS4_4SM904GMMA26MMA_64x64x32_S32S8S8_SS_TNEEEENS4_6LayoutISC_NS5_IJNSA_ILi0EEESQ_SQ_EEEEENS5_IJNS4_10UnderscoreEST_ST_EEEEENS4_13SM90_TMA_LOADENS4_14ComposedLayoutINS4_7SwizzleILi1ELi4ELi3EEENS4_18smem_ptr_flag_bitsILi8EEENSP_INS5_IJNSA_ILi8EEESG_EEENS5_IJSG_SB_EEEEEEEvNS4_8identityESW_S16_vS17_EENS_8epilogue10collective6detail29Sm90TmaWarpSpecializedAdapterINS1A_15DefaultEpilogueIaSI_SI_NS19_6thread17LinearCombinationIaLi1EiiLNS1E_9ScaleType4KindE0ELNS_15FloatRoundStyleE2EaEENS1_15EpilogueDefaultEEEEEvvEEEEvNT_6ParamsE --------------------------
	.section	.nv.info._ZN7cutlass13device_kernelINS_4gemm6kernel13GemmUniversalIN4cute5tupleIJiiiiEEENS1_10collective13CollectiveMmaINS1_34MainloopSm90TmaGmmaWarpSpecializedILi3ENS5_IJNS4_1CILi1EEESB_SB_EEENS1_32KernelTmaWarpSpecializedPingpongEEENS5_IJNSA_ILi64EEESF_NSA_ILi32EEEEEEaNS5_IJlSB_lEEEaSI_NS4_8TiledMMAINS4_8MMA_AtomIJNS4_4SM904GMMA26MMA_64x64x32_S32S8S8_SS_TNEEEENS4_6LayoutISC_NS5_IJNSA_ILi0EEESQ_SQ_EEEEENS5_IJNS4_10UnderscoreEST_ST_EEEEENS4_13SM90_TMA_LOADENS4_14ComposedLayoutINS4_7SwizzleILi1ELi4ELi3EEENS4_18smem_ptr_flag_bitsILi8EEENSP_INS5_IJNSA_ILi8EEESG_EEENS5_IJSG_SB_EEEEEEEvNS4_8identityESW_S16_vS17_EENS_8epilogue10collective6detail29Sm90TmaWarpSpecializedAdapterINS1A_15DefaultEpilogueIaSI_SI_NS19_6thread17LinearCombinationIaLi1EiiLNS1E_9ScaleType4KindE0ELNS_15FloatRoundStyleE2EaEENS1_15EpilogueDefaultEEEEEvvEEEEvNT_6ParamsE,"",@"SHT_CUDA_INFO"
	.sectionflags	@""
	.align	4


	//----- nvinfo : EIATTR_CUDA_API_VERSION
	.align		4
        /*0000*/ 	.byte	0x04, 0x37
        /*0002*/ 	.short	(.L_21 - .L_20)
.L_20:
        /*0004*/ 	.word	0x00000082


	//----- nvinfo : EIATTR_KPARAM_INFO
	.align		4
.L_21:
        /*0008*/ 	.byte	0x04, 0x17
        /*000a*/ 	.short	(.L_23 - .L_22)
.L_22:
        /*000c*/ 	.word	0x00000000
        /*0010*/ 	.short	0x0000
        /*0012*/ 	.short	0x0070
        /*0014*/ 	.byte	0x00, 0xf0, 0x01, 0x10


	//----- nvinfo : EIATTR_SPARSE_MMA_MASK
	.align		4
.L_23:
        /*0018*/ 	.byte	0x03, 0x50
        /*001a*/ 	.short	0x0000


	//----- nvinfo : EIATTR_MAXREG_COUNT
	.align		4
        /*001c*/ 	.byte	0x03, 0x1b
        /*001e*/ 	.short	0x00a8


	//----- nvinfo : EIATTR_NUM_BARRIERS
	.align		4
        /*0020*/ 	.byte	0x02, 0x4c
        /*0022*/ 	.byte	0x01
	.zero		1


	//----- nvinfo : EIATTR_EXTERNS
	.align		4
        /*0024*/ 	.byte	0x04, 0x0f
        /*0026*/ 	.short	(.L_25 - .L_24)


	//   ....[0]....
	.align		4
.L_24:
        /*0028*/ 	.word	index@(__assertfail)


	//----- nvinfo : EIATTR_ANNOTATIONS
	.align		4
.L_25:
        /*002c*/ 	.byte	0x04, 0x55
        /*002e*/ 	.short	(.L_27 - .L_26)


	//   ....[0]....
.L_26:
        /*0030*/ 	.word	0x00000001
        /*0034*/ 	.byte	0xb0, 0x0a, 0x00, 0x00, 0x01, 0x00, 0x00, 0x00, 0xd0, 0x11, 0x00, 0x00, 0x01, 0x00, 0x00, 0x00
        /*0044*/ 	.byte	0x30, 0x3a, 0x00, 0x00, 0x01, 0x00, 0x00, 0x00, 0xb0, 0x45, 0x00, 0x00


	//----- nvinfo : EIATTR_MERCURY_ISA_VERSION
	.align		4
.L_27:
        /*0050*/ 	.byte	0x03, 0x5f
        /*0052*/ 	.short	0x0101


	//----- nvinfo : EIATTR_INT_WARP_WIDE_INSTR_OFFSETS
	.align		4
        /*0054*/ 	.byte	0x04, 0x31
        /*0056*/ 	.short	(.L_29 - .L_28)


	//   ....[0]....
.L_28:
        /*0058*/ 	.word	0x00000410


	//   ....[1]....
        /*005c*/ 	.word	0x00000430


	//   ....[2]....
        /*0060*/ 	.word	0x000004b0


	//   ....[3]....
        /*0064*/ 	.word	0x000004c0


	//   ....[4]....
        /*0068*/ 	.word	0x000004d0


	//   ....[5]....
        /*006c*/ 	.word	0x000004f0


	//   ....[6]....
        /*0070*/ 	.word	0x00000540


	//   ....[7]....
        /*0074*/ 	.word	0x00000560


	//----- nvinfo : EIATTR_COOP_GROUP_MASK_REGIDS
	.align		4
.L_29:
        /*0078*/ 	.byte	0x04, 0x29
        /*007a*/ 	.short	(.L_31 - .L_30)


	//   ....[0]....
.L_30:
        /*007c*/ 	.word	0xffffffff


	//   ....[1]....
        /*0080*/ 	.word	0xffffffff


	//   ....[2]....
        /*0084*/ 	.word	0xffffffff


	//   ....[3]....
        /*0088*/ 	.word	0xffffffff


	//   ....[4]....
        /*008c*/ 	.word	0xffffffff


	//   ....[5]....
        /*0090*/ 	.word	0xffffffff


	//----- nvinfo : EIATTR_COOP_GROUP_INSTR_OFFSETS
	.align		4
.L_31:
        /*0094*/ 	.byte	0x04, 0x28
        /*0096*/ 	.short	(.L_33 - .L_32)


	//   ....[0]....
.L_32:
        /*0098*/ 	.word	0x00000070


	//   ....[1]....
        /*009c*/ 	.word	0x00000080


	//   ....[2]....
        /*00a0*/ 	.word	0x00000140


	//   ....[3]....
        /*00a4*/ 	.word	0x000002b0


	//   ....[4]....
        /*00a8*/ 	.word	0x000002f0


	//   ....[5]....
        /*00ac*/ 	.word	0x00000330


	//----- nvinfo : EIATTR_REG_RECONFIG
	.align		4
.L_33:
        /*00b0*/ 	.byte	0x01, 0x54
	.zero		2


	//----- nvinfo : EIATTR_SYSCALL_OFFSETS
	.align		4
        /*00b4*/ 	.byte	0x04, 0x46
        /*00b6*/ 	.short	(.L_35 - .L_34)


	//   ....[0]....
.L_34:
        /*00b8*/ 	.word	0x00001670


	//----- nvinfo : EIATTR_MBARRIER_INSTR_OFFSETS
	.align		4
.L_35:
        /*00bc*/ 	.byte	0x04, 0x39
        /*00be*/ 	.short	(.L_37 - .L_36)


	//   ....[0]....
.L_36:
        /*00c0*/ 	.word	0x00000240
        /*00c4*/ 	.word	0x000000ff
        /*00c8*/ 	.word	0x00000000
        /*00cc*/ 	.short	0x0100
        /*00ce*/ 	.byte	0x08
	.zero		1


	//   ....[1]....
        /*00d0*/ 	.word	0x00000250
        /*00d4*/ 	.word	0x000000ff
        /*00d8*/ 	.word	0x00000018
        /*00dc*/ 	.short	0x0100
        /*00de*/ 	.byte	0x08
	.zero		1


	//   ....[2]....
        /*00e0*/ 	.word	0x00000260
        /*00e4*/ 	.word	0x000000ff
        /*00e8*/ 	.word	0x00000008
        /*00ec*/ 	.short	0x0100
        /*00ee*/ 	.byte	0x08
	.zero		1


	//   ....[3]....
        /*00f0*/ 	.word	0x00000270
        /*00f4*/ 	.word	0x000000ff
        /*00f8*/ 	.word	0x00000020
        /*00fc*/ 	.short	0x0100
        /*00fe*/ 	.byte	0x08
	.zero		1


	//   ....[4]....
        /*0100*/ 	.word	0x00000280
        /*0104*/ 	.word	0x000000ff
        /*0108*/ 	.word	0x00000010
        /*010c*/ 	.short	0x0100
        /*010e*/ 	.byte	0x08
	.zero		1


	//   ....[5]....
        /*0110*/ 	.word	0x00000290
        /*0114*/ 	.word	0x000000ff
        /*0118*/ 	.word	0x00000028
        /*011c*/ 	.short	0x0100
        /*011e*/ 	.byte	0x08
	.zero		1


	//   ....[6]....
        /*0120*/ 	.word	0x000005a0
        /*0124*/ 	.word	0x000000ff
        /*0128*/ 	.word	0x00000060
        /*012c*/ 	.short	0x0100
        /*012e*/ 	.byte	0x08
	.zero		1


	//   ....[7]....
        /*0130*/ 	.word	0x00000610
        /*0134*/ 	.word	0x000000ff
        /*0138*/ 	.word	0x00000068
        /*013c*/ 	.short	0x0100
        /*013e*/ 	.byte	0x08
	.zero		1


	//   ....[8]....
        /*0140*/ 	.word	0x00000630
        /*0144*/ 	.word	0x000000ff
        /*0148*/ 	.word	0x00000040
        /*014c*/ 	.short	0x0100
        /*014e*/ 	.byte	0x09
	.zero		1


	//   ....[9]....
        /*0150*/ 	.word	0x00000640
        /*0154*/ 	.word	0x000000ff
        /*0158*/ 	.word	0x00000048
        /*015c*/ 	.short	0x0100
        /*015e*/ 	.byte	0x09
	.zero		1


	//   ....[10]....
        /*0160*/ 	.word	0x00000650
        /*0164*/ 	.word	0x000000ff
        /*0168*/ 	.word	0x00000050
        /*016c*/ 	.short	0x0100
        /*016e*/ 	.byte	0x09
	.zero		1


	//   ....[11]....
        /*0170*/ 	.word	0x00000660
        /*0174*/ 	.word	0x000000ff
        /*0178*/ 	.word	0x00000058
        /*017c*/ 	.short	0x0100
        /*017e*/ 	.byte	0x09
	.zero		1


	//   ....[12]....
        /*0180*/ 	.word	0x00001530
        /*0184*/ 	.word	0x000000ff
        /*0188*/ 	.word	0xfffffff8
        /*018c*/ 	.short	0x010a
        /*018e*/ 	.byte	0x2b
	.zero		1


	//   ....[13]....
        /*0190*/ 	.word	0x00001700
        /*0194*/ 	.word	0x00000003
        /*0198*/ 	.word	0x00000000
        /*019c*/ 	.short	0x010a
        /*019e*/ 	.byte	0x3f
	.zero		1


	//   ....[14]....
        /*01a0*/ 	.word	0x00001740
        /*01a4*/ 	.word	0x00000003
        /*01a8*/ 	.word	0x00000000
        /*01ac*/ 	.short	0x010a
        /*01ae*/ 	.byte	0x3f
	.zero		1


	//   ....[15]....
        /*01b0*/ 	.word	0x000018d0
        /*01b4*/ 	.word	0x000000ff
        /*01b8*/ 	.word	0x00000000
        /*01bc*/ 	.short	0x010a
        /*01be*/ 	.byte	0x04
	.zero		1


	//   ....[16]....
        /*01c0*/ 	.word	0x00001910
        /*01c4*/ 	.word	0x000000ff
        /*01c8*/ 	.word	0x00000000
        /*01cc*/ 	.short	0x010a
        /*01ce*/ 	.byte	0x04
	.zero		1


	//   ....[17]....
        /*01d0*/ 	.word	0x00001a00
        /*01d4*/ 	.word	0x000000ff
        /*01d8*/ 	.word	0x00000000
        /*01dc*/ 	.short	0x0101
        /*01de*/ 	.byte	0x04
	.zero		1


	//   ....[18]....
        /*01e0*/ 	.word	0x00001b00
        /*01e4*/ 	.word	0x00000003
        /*01e8*/ 	.word	0x00000000
        /*01ec*/ 	.short	0x0101
        /*01ee*/ 	.byte	0x2f
	.zero		1


	//   ....[19]....
        /*01f0*/ 	.word	0x00001bd0
        /*01f4*/ 	.word	0x000000ff
        /*01f8*/ 	.word	0x00000000
        /*01fc*/ 	.short	0x0101
        /*01fe*/ 	.byte	0x06
	.zero		1


	//   ....[20]....
        /*0200*/ 	.word	0x00001c40
        /*0204*/ 	.word	0x000000ff
        /*0208*/ 	.word	0x00000008
        /*020c*/ 	.short	0x010a
        /*020e*/ 	.byte	0x2b
	.zero		1


	//   ....[21]....
        /*0210*/ 	.word	0x00003a70
        /*0214*/ 	.word	0x00000000
        /*0218*/ 	.word	0x00000000
        /*021c*/ 	.short	0x0101
        /*021e*/ 	.byte	0x2f
	.zero		1


	//   ....[22]....
        /*0220*/ 	.word	0x00004340
        /*0224*/ 	.word	0x0000000b
        /*0228*/ 	.word	0x00000018
        /*022c*/ 	.short	0x010a
        /*022e*/ 	.byte	0x3f
	.zero		1


	//   ....[23]....
        /*0230*/ 	.word	0x000046e0
        /*0234*/ 	.word	0x00000006
        /*0238*/ 	.word	0x00000068
        /*023c*/ 	.short	0x0101
        /*023e*/ 	.byte	0x3f
	.zero		1


	//   ....[24]....
        /*0240*/ 	.word	0x00004e00
        /*0244*/ 	.word	0x00000007
        /*0248*/ 	.word	0x00000000
        /*024c*/ 	.short	0x010a
        /*024e*/ 	.byte	0x3f
	.zero		1


	//   ....[25]....
        /*0250*/ 	.word	0x00004e80
        /*0254*/ 	.word	0x00000004
        /*0258*/ 	.word	0x00000000
        /*025c*/ 	.short	0x010a
        /*025e*/ 	.byte	0x3f
	.zero		1


	//   ....[26]....
        /*0260*/ 	.word	0x00004f10
        /*0264*/ 	.word	0x00000005
        /*0268*/ 	.word	0x00000000
        /*026c*/ 	.short	0x010a
        /*026e*/ 	.byte	0x3f
	.zero		1


	//   ....[27]....
        /*0270*/ 	.word	0x00004f80
        /*0274*/ 	.word	0x00000003
        /*0278*/ 	.word	0xfffffff8
        /*027c*/ 	.short	0x010a
        /*027e*/ 	.byte	0x3f
	.zero		1


	//   ....[28]....
        /*0280*/ 	.word	0x00004fd0
        /*0284*/ 	.word	0x00000003
        /*0288*/ 	.word	0x00000000
        /*028c*/ 	.short	0x010a
        /*028e*/ 	.byte	0x3f
	.zero		1


	//   ....[29]....
        /*0290*/ 	.word	0x00005030
        /*0294*/ 	.word	0x00000004
        /*0298*/ 	.word	0x00000000
        /*029c*/ 	.short	0x010a
        /*029e*/ 	.byte	0x3f
	.zero		1


	//   ....[30]....
        /*02a0*/ 	.word	0x00005090
        /*02a4*/ 	.word	0x00000003
        /*02a8*/ 	.word	0x00000008
        /*02ac*/ 	.short	0x010a
        /*02ae*/ 	.byte	0x3f
	.zero		1


	//   ....[31]....
        /*02b0*/ 	.word	0x00005160
        /*02b4*/ 	.word	0x0000000b
        /*02b8*/ 	.word	0x00000018
        /*02bc*/ 	.short	0x010a
        /*02be*/ 	.byte	0x3f
	.zero		1


	//   ....[32]....
        /*02c0*/ 	.word	0x00005230
        /*02c4*/ 	.word	0x00000007
        /*02c8*/ 	.word	0x00000000
        /*02cc*/ 	.short	0x010a
        /*02ce*/ 	.byte	0x3f
	.zero		1


	//   ....[33]....
        /*02d0*/ 	.word	0x00005280
        /*02d4*/ 	.word	0x00000004
        /*02d8*/ 	.word	0x00000000
        /*02dc*/ 	.short	0x010a
        /*02de*/ 	.byte	0x3f
	.zero		1


	//----- nvinfo : EIATTR_NUM_MBARRIERS
	.align		4
.L_37:
        /*02e0*/ 	.byte	0x03, 0x38
        /*02e2*/ 	.short	0x000c


	//----- nvinfo : EIATTR_EXIT_INSTR_OFFSETS
	.align		4
        /*02e4*/ 	.byte	0x04, 0x1c
        /*02e6*/ 	.short	(.L_39 - .L_38)


	//   ....[0]....
.L_38:
        /*02e8*/ 	.word	0x00001160


	//   ....[1]....
        /*02ec*/ 	.word	0x000011c0


	//   ....[2]....
        /*02f0*/ 	.word	0x00004070


	//   ....[3]....
        /*02f4*/ 	.word	0x000040a0


	//   ....[4]....
        /*02f8*/ 	.word	0x00004f60


	//----- nvinfo : EIATTR_MAX_THREADS
	.align		4
.L_39:
        /*02fc*/ 	.byte	0x04, 0x05
        /*02fe*/ 	.short	(.L_41 - .L_40)
.L_40:
        /*0300*/ 	.word	0x00000180
        /*0304*/ 	.word	0x00000001
        /*0308*/ 	.word	0x00000001


	//----- nvinfo : EIATTR_CRS_STACK_SIZE
	.align		4
.L_41:
        /*030c*/ 	.byte	0x04, 0x1e
        /*030e*/ 	.short	(.L_43 - .L_42)
.L_42:
        /*0310*/ 	.word	0x00000000


	//----- nvinfo : EIATTR_CBANK_PARAM_SIZE
	.align		4
.L_43:
        /*0314*/ 	.byte	0x03, 0x19
        /*0316*/ 	.short	0x0470


	//----- nvinfo : EIATTR_PARAM_CBANK
	.align		4
        /*0318*/ 	.byte	0x04, 0x0a
        /*031a*/ 	.short	(.L_45 - .L_44)
	.align		4
.L_44:
        /*031c*/ 	.word	index@(.nv.constant0._ZN7cutlass13device_kernelINS_4gemm6kernel13GemmUniversalIN4cute5tupleIJiiiiEEENS1_10collective13CollectiveMmaINS1_34MainloopSm90TmaGmmaWarpSpecializedILi3ENS5_IJNS4_1CILi1EEESB_SB_EEENS1_32KernelTmaWarpSpecializedPingpongEEENS5_IJNSA_ILi64EEESF_NSA_ILi32EEEEEEaNS5_IJlSB_lEEEaSI_NS4_8TiledMMAINS4_8MMA_AtomIJNS4_4SM904GMMA26MMA_64x64x32_S32S8S8_SS_TNEEEENS4_6LayoutISC_NS5_IJNSA_ILi0EEESQ_SQ_EEEEENS5_IJNS4_10UnderscoreEST_ST_EEEEENS4_13SM90_TMA_LOADENS4_14ComposedLayoutINS4_7SwizzleILi1ELi4ELi3EEENS4_18smem_ptr_flag_bitsILi8EEENSP_INS5_IJNSA_ILi8EEESG_EEENS5_IJSG_SB_EEEEEEEvNS4_8identityESW_S16_vS17_EENS_8epilogue10collective6detail29Sm90TmaWarpSpecializedAdapterINS1A_15DefaultEpilogueIaSI_SI_NS19_6thread17LinearCombinationIaLi1EiiLNS1E_9ScaleType4KindE0ELNS_15FloatRoundStyleE2EaEENS1_15EpilogueDefaultEEEEEvvEEEEvNT_6ParamsE)
        /*0320*/ 	.short	0x0210
        /*0322*/ 	.short	0x0470


	//----- nvinfo : EIATTR_SW_WAR
	.align		4
.L_45:
        /*0324*/ 	.byte	0x04, 0x36
        /*0326*/ 	.short	(.L_47 - .L_46)
.L_46:
        /*0328*/ 	.word	0x00000008
.L_47:


//--------------------- .nv.callgraph             --------------------------
	.section	.nv.callgraph,"",@"SHT_CUDA_CALLGRAPH"
	.align	4
	.sectionentsize	8
	.align		4
        /*0000*/ 	.word	0x00000000
	.align		4
        /*0004*/ 	.word	0xffffffff
	.align		4
        /*0008*/ 	.word	index@(_ZN7cutlass13device_kernelINS_4gemm6kernel13GemmUniversalIN4cute5tupleIJiiiiEEENS1_10collective13CollectiveMmaINS1_34MainloopSm90TmaGmmaWarpSpecializedILi3ENS5_IJNS4_1CILi1EEESB_SB_EEENS1_32KernelTmaWarpSpecializedPingpongEEENS5_IJNSA_ILi64EEESF_NSA_ILi32EEEEEEaNS5_IJlSB_lEEEaSI_NS4_8TiledMMAINS4_8MMA_AtomIJNS4_4SM904GMMA26MMA_64x64x32_S32S8S8_SS_TNEEEENS4_6LayoutISC_NS5_IJNSA_ILi0EEESQ_SQ_EEEEENS5_IJNS4_10UnderscoreEST_ST_EEEEENS4_13SM90_TMA_LOADENS4_14ComposedLayoutINS4_7SwizzleILi1ELi4ELi3EEENS4_18smem_ptr_flag_bitsILi8EEENSP_INS5_IJNSA_ILi8EEESG_EEENS5_IJSG_SB_EEEEEEEvNS4_8identityESW_S16_vS17_EENS_8epilogue10collective6detail29Sm90TmaWarpSpecializedAdapterINS1A_15DefaultEpilogueIaSI_SI_NS19_6thread17LinearCombinationIaLi1EiiLNS1E_9ScaleType4KindE0ELNS_15FloatRoundStyleE2EaEENS1_15EpilogueDefaultEEEEEvvEEEEvNT_6ParamsE)
	.align		4
        /*000c*/ 	.word	index@(__assertfail)
	.align		4
        /*0010*/ 	.word	0x00000000
	.align		4
        /*0014*/ 	.word	0xfffffffe
	.align		4
        /*0018*/ 	.word	0x00000000
	.align		4
        /*001c*/ 	.word	0xfffffffd
	.align		4
        /*0020*/ 	.word	0x00000000
	.align		4
        /*0024*/ 	.word	0xfffffffc


//--------------------- .nv.constant4             --------------------------
	.section	.nv.constant4,"a",@progbits
	.align	8
	.align		8
.nv.constant4:
        /*0000*/ 	.dword	__assertfail
	.align		8
        /*0008*/ 	.dword	__unnamed_1
	.align		8
        /*0010*/ 	.dword	_ZN39_INTERNAL_ceb657f9_4_k_cu_6cd83fbf_42664cuda3std3__45__cpo5beginE
	.align		8
        /*0018*/ 	.dword	_ZN39_INTERNAL_ceb657f9_4_k_cu_6cd83fbf_42664cuda3std3__45__cpo3endE
	.align		8
        /*0020*/ 	.dword	_ZN39_INTERNAL_ceb657f9_4_k_cu_6cd83fbf_42664cuda3std3__45__cpo6cbeginE
	.align		8
        /*0028*/ 	.dword	_ZN39_INTERNAL_ceb657f9_4_k_cu_6cd83fbf_42664cuda3std3__45__cpo4cendE
	.align		8
        /*0030*/ 	.dword	_ZN39_INTERNAL_ceb657f9_4_k_cu_6cd83fbf_42664cuda3std3__441_GLOBAL__N__ceb657f9_4_k_cu_6cd83fbf_42666ignoreE
	.align		8
        /*0038*/ 	.dword	_ZN39_INTERNAL_ceb657f9_4_k_cu_6cd83fbf_42664cuda3std3__419piecewise_constructE
	.align		8
        /*0040*/ 	.dword	_ZN39_INTERNAL_ceb657f9_4_k_cu_6cd83fbf_42664cuda3std3__48in_placeE
	.align		8
        /*0048*/ 	.dword	_ZN39_INTERNAL_ceb657f9_4_k_cu_6cd83fbf_42664cuda3std6ranges3__45__cpo4swapE
	.align		8
        /*0050*/ 	.dword	_ZN39_INTERNAL_ceb657f9_4_k_cu_6cd83fbf_42664cuda3std6ranges3__45__cpo9iter_moveE
	.align		8
        /*0058*/ 	.dword	_ZN39_INTERNAL_ceb657f9_4_k_cu_6cd83fbf_42664cute7productE
	.align		8
        /*0060*/ 	.dword	_ZN39_INTERNAL_ceb657f9_4_k_cu_6cd83fbf_42664cute1_E
	.align		8
        /*0068*/ 	.dword	$str$22
	.align		8
        /*0070*/ 	.dword	$str$23


//--------------------- .text._ZN7cutlass13device_kernelINS_4gemm6kernel13GemmUniversalIN4cute5tupleIJiiiiEEENS1_10collective13CollectiveMmaINS1_34MainloopSm90TmaGmmaWarpSpecializedILi3ENS5_IJNS4_1CILi1EEESB_SB_EEENS1_32KernelTmaWarpSpecializedPingpongEEENS5_IJNSA_ILi64EEESF_NSA_ILi32EEEEEEaNS5_IJlSB_lEEEaSI_NS4_8TiledMMAINS4_8MMA_AtomIJNS4_4SM904GMMA26MMA_64x64x32_S32S8S8_SS_TNEEEENS4_6LayoutISC_NS5_IJNSA_ILi0EEESQ_SQ_EEEEENS5_IJNS4_10UnderscoreEST_ST_EEEEENS4_13SM90_TMA_LOADENS4_14ComposedLayoutINS4_7SwizzleILi1ELi4ELi3EEENS4_18smem_ptr_flag_bitsILi8EEENSP_INS5_IJNSA_ILi8EEESG_EEENS5_IJSG_SB_EEEEEEEvNS4_8identityESW_S16_vS17_EENS_8epilogue10collective6detail29Sm90TmaWarpSpecializedAdapterINS1A_15DefaultEpilogueIaSI_SI_NS19_6thread17LinearCombinationIaLi1EiiLNS1E_9ScaleType4KindE0ELNS_15FloatRoundStyleE2EaEENS1_15EpilogueDefaultEEEEEvvEEEEvNT_6ParamsE --------------------------
	.section	.text._ZN7cutlass13device_kernelINS_4gemm6kernel13GemmUniversalIN4cute5tupleIJiiiiEEENS1_10collective13CollectiveMmaINS1_34MainloopSm90TmaGmmaWarpSpecializedILi3ENS5_IJNS4_1CILi1EEESB_SB_EEENS1_32KernelTmaWarpSpecializedPingpongEEENS5_IJNSA_ILi64EEESF_NSA_ILi32EEEEEEaNS5_IJlSB_lEEEaSI_NS4_8TiledMMAINS4_8MMA_AtomIJNS4_4SM904GMMA26MMA_64x64x32_S32S8S8_SS_TNEEEENS4_6LayoutISC_NS5_IJNSA_ILi0EEESQ_SQ_EEEEENS5_IJNS4_10UnderscoreEST_ST_EEEEENS4_13SM90_TMA_LOADENS4_14ComposedLayoutINS4_7SwizzleILi1ELi4ELi3EEENS4_18smem_ptr_flag_bitsILi8EEENSP_INS5_IJNSA_ILi8EEESG_EEENS5_IJSG_SB_EEEEEEEvNS4_8identityESW_S16_vS17_EENS_8epilogue10collective6detail29Sm90TmaWarpSpecializedAdapterINS1A_15DefaultEpilogueIaSI_SI_NS19_6thread17LinearCombinationIaLi1EiiLNS1E_9ScaleType4KindE0ELNS_15FloatRoundStyleE2EaEENS1_15EpilogueDefaultEEEEEvvEEEEvNT_6ParamsE,"ax",@progbits
	.align	128
.text._ZN7cutlass13device_kernelINS_4gemm6kernel13GemmUniversalIN4cute5tupleIJiiiiEEENS1_10collective13CollectiveMmaINS1_34MainloopSm90TmaGmmaWarpSpecializedILi3ENS5_IJNS4_1CILi1EEESB_SB_EEENS1_32KernelTmaWarpSpecializedPingpongEEENS5_IJNSA_ILi64EEESF_NSA_ILi32EEEEEEaNS5_IJlSB_lEEEaSI_NS4_8TiledMMAINS4_8MMA_AtomIJNS4_4SM904GMMA26MMA_64x64x32_S32S8S8_SS_TNEEEENS4_6LayoutISC_NS5_IJNSA_ILi0EEESQ_SQ_EEEEENS5_IJNS4_10UnderscoreEST_ST_EEEEENS4_13SM90_TMA_LOADENS4_14ComposedLayoutINS4_7SwizzleILi1ELi4ELi3EEENS4_18smem_ptr_flag_bitsILi8EEENSP_INS5_IJNSA_ILi8EEESG_EEENS5_IJSG_SB_EEEEEEEvNS4_8identityESW_S16_vS17_EENS_8epilogue10collective6detail29Sm90TmaWarpSpecializedAdapterINS1A_15DefaultEpilogueIaSI_SI_NS19_6thread17LinearCombinationIaLi1EiiLNS1E_9ScaleType4KindE0ELNS_15FloatRoundStyleE2EaEENS1_15EpilogueDefaultEEEEEvvEEEEvNT_6ParamsE:
        .type           _ZN7cutlass13device_kernelINS_4gemm6kernel13GemmUniversalIN4cute5tupleIJiiiiEEENS1_10collective13CollectiveMmaINS1_34MainloopSm90TmaGmmaWarpSpecializedILi3ENS5_IJNS4_1CILi1EEESB_SB_EEENS1_32KernelTmaWarpSpecializedPingpongEEENS5_IJNSA_ILi64EEESF_NSA_ILi32EEEEEEaNS5_IJlSB_lEEEaSI_NS4_8TiledMMAINS4_8MMA_AtomIJNS4_4SM904GMMA26MMA_64x64x32_S32S8S8_SS_TNEEEENS4_6LayoutISC_NS5_IJNSA_ILi0EEESQ_SQ_EEEEENS5_IJNS4_10UnderscoreEST_ST_EEEEENS4_13SM90_TMA_LOADENS4_14ComposedLayoutINS4_7SwizzleILi1ELi4ELi3EEENS4_18smem_ptr_flag_bitsILi8EEENSP_INS5_IJNSA_ILi8EEESG_EEENS5_IJSG_SB_EEEEEEEvNS4_8identityESW_S16_vS17_EENS_8epilogue10collective6detail29Sm90TmaWarpSpecializedAdapterINS1A_15DefaultEpilogueIaSI_SI_NS19_6thread17LinearCombinationIaLi1EiiLNS1E_9ScaleType4KindE0ELNS_15FloatRoundStyleE2EaEENS1_15EpilogueDefaultEEEEEvvEEEEvNT_6ParamsE,@function
        .size           _ZN7cutlass13device_kernelINS_4gemm6kernel13GemmUniversalIN4cute5tupleIJiiiiEEENS1_10collective13CollectiveMmaINS1_34MainloopSm90TmaGmmaWarpSpecializedILi3ENS5_IJNS4_1CILi1EEESB_SB_EEENS1_32KernelTmaWarpSpecializedPingpongEEENS5_IJNSA_ILi64EEESF_NSA_ILi32EEEEEEaNS5_IJlSB_lEEEaSI_NS4_8TiledMMAINS4_8MMA_AtomIJNS4_4SM904GMMA26MMA_64x64x32_S32S8S8_SS_TNEEEENS4_6LayoutISC_NS5_IJNSA_ILi0EEESQ_SQ_EEEEENS5_IJNS4_10UnderscoreEST_ST_EEEEENS4_13SM90_TMA_LOADENS4_14ComposedLayoutINS4_7SwizzleILi1ELi4ELi3EEENS4_18smem_ptr_flag_bitsILi8EEENSP_INS5_IJNSA_ILi8EEESG_EEENS5_IJSG_SB_EEEEEEEvNS4_8identityESW_S16_vS17_EENS_8epilogue10collective6detail29Sm90TmaWarpSpecializedAdapterINS1A_15DefaultEpilogueIaSI_SI_NS19_6thread17LinearCombinationIaLi1EiiLNS1E_9ScaleType4KindE0ELNS_15FloatRoundStyleE2EaEENS1_15EpilogueDefaultEEEEEvvEEEEvNT_6ParamsE,(.L_x_135 - _ZN7cutlass13device_kernelINS_4gemm6kernel13GemmUniversalIN4cute5tupleIJiiiiEEENS1_10collective13CollectiveMmaINS1_34MainloopSm90TmaGmmaWarpSpecializedILi3ENS5_IJNS4_1CILi1EEESB_SB_EEENS1_32KernelTmaWarpSpecializedPingpongEEENS5_IJNSA_ILi64EEESF_NSA_ILi32EEEEEEaNS5_IJlSB_lEEEaSI_NS4_8TiledMMAINS4_8MMA_AtomIJNS4_4SM904GMMA26MMA_64x64x32_S32S8S8_SS_TNEEEENS4_6LayoutISC_NS5_IJNSA_ILi0EEESQ_SQ_EEEEENS5_IJNS4_10UnderscoreEST_ST_EEEEENS4_13SM90_TMA_LOADENS4_14ComposedLayoutINS4_7SwizzleILi1ELi4ELi3EEENS4_18smem_ptr_flag_bitsILi8EEENSP_INS5_IJNSA_ILi8EEESG_EEENS5_IJSG_SB_EEEEEEEvNS4_8identityESW_S16_vS17_EENS_8epilogue10collective6detail29Sm90TmaWarpSpecializedAdapterINS1A_15DefaultEpilogueIaSI_SI_NS19_6thread17LinearCombinationIaLi1EiiLNS1E_9ScaleType4KindE0ELNS_15FloatRoundStyleE2EaEENS1_15EpilogueDefaultEEEEEvvEEEEvNT_6ParamsE)
        .other          _ZN7cutlass13device_kernelINS_4gemm6kernel13GemmUniversalIN4cute5tupleIJiiiiEEENS1_10collective13CollectiveMmaINS1_34MainloopSm90TmaGmmaWarpSpecializedILi3ENS5_IJNS4_1CILi1EEESB_SB_EEENS1_32KernelTmaWarpSpecializedPingpongEEENS5_IJNSA_ILi64EEESF_NSA_ILi32EEEEEEaNS5_IJlSB_lEEEaSI_NS4_8TiledMMAINS4_8MMA_AtomIJNS4_4SM904GMMA26MMA_64x64x32_S32S8S8_SS_TNEEEENS4_6LayoutISC_NS5_IJNSA_ILi0EEESQ_SQ_EEEEENS5_IJNS4_10UnderscoreEST_ST_EEEEENS4_13SM90_TMA_LOADENS4_14ComposedLayoutINS4_7SwizzleILi1ELi4ELi3EEENS4_18smem_ptr_flag_bitsILi8EEENSP_INS5_IJNSA_ILi8EEESG_EEENS5_IJSG_SB_EEEEEEEvNS4_8identityESW_S16_vS17_EENS_8epilogue10collective6detail29Sm90TmaWarpSpecializedAdapterINS1A_15DefaultEpilogueIaSI_SI_NS19_6thread17LinearCombinationIaLi1EiiLNS1E_9ScaleType4KindE0ELNS_15FloatRoundStyleE2EaEENS1_15EpilogueDefaultEEEEEvvEEEEvNT_6ParamsE,@"STO_CUDA_ENTRY STV_DEFAULT"
_ZN7cutlass13device_kernelINS_4gemm6kernel13GemmUniversalIN4cute5tupleIJiiiiEEENS1_10collective13CollectiveMmaINS1_34MainloopSm90TmaGmmaWarpSpecializedILi3ENS5_IJNS4_1CILi1EEESB_SB_EEENS1_32KernelTmaWarpSpecializedPingpongEEENS5_IJNSA_ILi64EEESF_NSA_ILi32EEEEEEaNS5_IJlSB_lEEEaSI_NS4_8TiledMMAINS4_8MMA_AtomIJNS4_4SM904GMMA26MMA_64x64x32_S32S8S8_SS_TNEEEENS4_6LayoutISC_NS5_IJNSA_ILi0EEESQ_SQ_EEEEENS5_IJNS4_10UnderscoreEST_ST_EEEEENS4_13SM90_TMA_LOADENS4_14ComposedLayoutINS4_7SwizzleILi1ELi4ELi3EEENS4_18smem_ptr_flag_bitsILi8EEENSP_INS5_IJNSA_ILi8EEESG_EEENS5_IJSG_SB_EEEEEEEvNS4_8identityESW_S16_vS17_EENS_8epilogue10collective6detail29Sm90TmaWarpSpecializedAdapterINS1A_15DefaultEpilogueIaSI_SI_NS19_6thread17LinearCombinationIaLi1EiiLNS1E_9ScaleType4KindE0ELNS_15FloatRoundStyleE2EaEENS1_15EpilogueDefaultEEEEEvvEEEEvNT_6ParamsE:
[----:B------:R-:W0:Y:S02]  /*0000*/  LDC R1, c[0x0][0x28] ;  /* 0x00000a00ff017b82 */ /* 0x000e240000000800 */
[----:B0-----:R-:W-:Y:S01]  /*0010*/  VIADD R1, R1, 0xfffffff8 ;  /* 0xfffffff801017836 */ /* 0x001fe20000000000 */
[----:B------:R-:W0:Y:S01]  /*0020*/  S2R R5, SR_TID.X ;  /* 0x0000000000057919 */ /* 0x000e220000002100 */
[----:B------:R-:W-:Y:S01]  /*0030*/  ELECT P0, URZ, PT ;  /* 0x00000000003f782f */ /* 0x000fe20003800000 */
[----:B------:R-:W-:Y:S01]  /*0040*/  BSSY B0, `(.L_x_0) ;  /* 0x000000f000007945 */ /* 0x000fe20003800000 */
[--C-:B0-----:R-:W-:Y:S02]  /*0050*/  SHF.R.U32.HI R0, RZ, 0x5, R5.reuse ;  /* 0x00000005ff007819 */ /* 0x101fe40000011605 */
[----:B------:R-:W-:-:S03]  /*0060*/  SHF.R.U32.HI R4, RZ, 0x7, R5 ;  /* 0x00000007ff047819 */ /* 0x000fc60000011605 */
[----:B------:R-:W0:Y:S04]  /*0070*/  SHFL.IDX PT, R2, R0, RZ, 0x1f ;  /* 0x00001fff00027589 */ /* 0x000e2800000e0000 */
[----:B------:R1:W2:Y:S01]  /*0080*/  SHFL.IDX PT, R7, R4, RZ, 0x1f ;  /* 0x00001fff04077589 */ /* 0x0002a200000e0000 */
[----:B0-----:R-:W-:-:S13]  /*0090*/  ISETP.NE.OR P0, PT, R2, RZ, !P0 ;  /* 0x000000ff0200720c */ /* 0x001fda0004705670 */
[----:B-12---:R-:W-:Y:S05]  /*00a0*/  @P0 BRA `(.L_x_1) ;  /* 0x0000000000200947 */ /* 0x006fea0003800000 */
[----:B------:R-:W-:Y:S02]  /*00b0*/  ULDC.64 UR4, c[0x0][0x198] ;  /* 0x0000660000047ab9 */ /* 0x000fe40000000a00 */
[----:B------:R-:W-:Y:S02]  /*00c0*/  UIADD3 UR6, UP0, UR4, 0xf0, URZ ;  /* 0x000000f004067890 */ /* 0x000fe4000ff1e03f */
[----:B------:R-:W-:Y:S02]  /*00d0*/  UIADD3 UR4, UP1, UR4, 0x1f0, URZ ;  /* 0x000001f004047890 */ /* 0x000fe4000ff3e03f */
[----:B------:R-:W-:Y:S02]  /*00e0*/  UIADD3.X UR7, URZ, UR5, URZ, UP0, !UPT ;  /* 0x000000053f077290 */ /* 0x000fe400087fe43f */
[----:B------:R-:W-:-:S07]  /*00f0*/  UIADD3.X UR5, URZ, UR5, URZ, UP1, !UPT ;  /* 0x000000053f057290 */ /* 0x000fce0008ffe43f */
[----:B------:R0:W-:Y:S02]  /*0100*/  UTMACCTL.PF [UR6] ;  /* 0x00000000060079b9 */ /* 0x0001e40008040000 */
[----:B------:R0:W-:Y:S02]  /*0110*/  UTMACCTL.PF [UR4] ;  /* 0x00000000040079b9 */ /* 0x0001e40008040000 */
[----:B0-----:R-:W-:Y:S01]  /*0120*/  NOP ;  /* 0x0000000000007918 */ /* 0x001fe20000000000 */
.L_x_1:
[----:B------:R-:W-:Y:S05]  /*0130*/  BSYNC B0 ;  /* 0x0000000000007941 */ /* 0x000fea0003800000 */
.L_x_0:
[----:B------:R-:W0:Y:S02]  /*0140*/  SHFL.IDX PT, R3, R0, RZ, 0x1f ;  /* 0x00001fff00037589 */ /* 0x000e2400000e0000 */
[----:B0-----:R-:W-:-:S13]  /*0150*/  ISETP.NE.AND P0, PT, R3, RZ, PT ;  /* 0x000000ff0300720c */ /* 0x001fda0003f05270 */
[----:B------:R-:W-:Y:S05]  /*0160*/  @P0 BRA `(.L_x_2) ;  /* 0x0000000000500947 */ /* 0x000fea0003800000 */
[----:B------:R-:W0:Y:S01]  /*0170*/  S2UR UR8, SR_CgaCtaId ;  /* 0x00000000000879c3 */ /* 0x000e220000008800 */
[----:B------:R-:W-:Y:S01]  /*0180*/  UMOV UR4, 0x400 ;  /* 0x0000040000047882 */ /* 0x000fe20000000000 */
[----:B------:R-:W-:Y:S01]  /*0190*/  UMOV UR5, 0x1 ;  /* 0x0000000100057882 */ /* 0x000fe20000000000 */
[----:B------:R-:W-:Y:S01]  /*01a0*/  UMOV UR6, 0x80 ;  /* 0x0000008000067882 */ /* 0x000fe20000000000 */
[----:B------:R-:W-:Y:S01]  /*01b0*/  ELECT P0, URZ, PT ;  /* 0x00000000003f782f */ /* 0x000fe20003800000 */
[----:B------:R-:W-:-:S04]  /*01c0*/  UIADD3 UR6, -UR6, 0x100000, URZ ;  /* 0x0010000006067890 */ /* 0x000fc8000fffe13f */
[----:B------:R-:W-:Y:S02]  /*01d0*/  USHF.L.U32 UR7, UR6, 0xb, URZ ;  /* 0x0000000b06077899 */ /* 0x000fe4000800063f */
[----:B------:R-:W-:Y:S02]  /*01e0*/  USHF.L.U32 UR6, UR6, 0x1, URZ ;  /* 0x0000000106067899 */ /* 0x000fe4000800063f */
[----:B0-----:R-:W-:Y:S02]  /*01f0*/  ULEA UR8, UR8, UR4, 0x18 ;  /* 0x0000000408087291 */ /* 0x001fe4000f8ec03f */
[----:B------:R-:W-:-:S04]  /*0200*/  UIADD3 UR4, -UR5, 0x100000, URZ ;  /* 0x0010000005047890 */ /* 0x000fc8000fffe13f */
[----:B------:R-:W-:Y:S02]  /*0210*/  USHF.L.U32 UR5, UR4, 0xb, URZ ;  /* 0x0000000b04057899 */ /* 0x000fe4000800063f */
[----:B------:R-:W-:Y:S01]  /*0220*/  USHF.L.U32 UR4, UR4, 0x1, URZ ;  /* 0x0000000104047899 */ /* 0x000fe2000800063f */
[----:B------:R-:W0:Y:S11]  /*0230*/  FENCE.VIEW.ASYNC.S ;  /* 0x00000000000073c6 */ /* 0x000e360000000000 */
[----:B0-----:R0:W1:Y:S01]  /*0240*/  SYNCS.EXCH.64 URZ, [UR8], UR4 ;  /* 0x00000004083f75b2 */ /* 0x0010620008000100 */
[----:B------:R0:W2:Y:S01]  /*0250*/  SYNCS.EXCH.64 URZ, [UR8+0x18], UR6 ;  /* 0x00001806083f75b2 */ /* 0x0000a20008000100 */
[----:B------:R0:W3:Y:S01]  /*0260*/  SYNCS.EXCH.64 URZ, [UR8+0x8], UR4 ;  /* 0x00000804083f75b2 */ /* 0x0000e20008000100 */
[----:B------:R0:W4:Y:S01]  /*0270*/  SYNCS.EXCH.64 URZ, [UR8+0x20], UR6 ;  /* 0x00002006083f75b2 */ /* 0x0001220008000100 */
[----:B------:R0:W0:Y:S01]  /*0280*/  SYNCS.EXCH.64 URZ, [UR8+0x10], UR4 ;  /* 0x00001004083f75b2 */ /* 0x0000220008000100 */
[----:B------:R0:W0:Y:S01]  /*0290*/  SYNCS.EXCH.64 URZ, [UR8+0x28], UR6 ;  /* 0x00002806083f75b2 */ /* 0x0000220008000100 */
[----:B------:R-:W-:Y:S01]  /*02a0*/  NOP ;  /* 0x0000000000007918 */ /* 0x000fe20000000000 */
.L_x_2:
[----:B------:R-:W5:Y:S01]  /*02b0*/  SHFL.IDX PT, R6, R0, RZ, 0x1f ;  /* 0x00001fff00067589 */ /* 0x000f6200000e0000 */
[----:B------:R-:W-:Y:S01]  /*02c0*/  ELECT P0, URZ, PT ;  /* 0x00000000003f782f */ /* 0x000fe20003800000 */
[----:B------:R-:W-:Y:S01]  /*02d0*/  NOP ;  /* 0x0000000000007918 */ /* 0x000fe20000000000 */
[----:B------:R-:W-:Y:S01]  /*02e0*/  ELECT P1, URZ, PT ;  /* 0x00000000003f782f */ /* 0x000fe20003820000 */
[----:B------:R1:W2:Y:S01]  /*02f0*/  SHFL.IDX PT, R3, R0, RZ, 0x1f ;  /* 0x00001fff00037589 */ /* 0x0002a200000e0000 */
[----:B0-----:R-:W-:Y:S01]  /*0300*/  UMOV UR4, 0x20 ;  /* 0x0000002000047882 */ /* 0x001fe20000000000 */
[----:B------:R-:W-:Y:S01]  /*0310*/  UMOV UR11, 0x80 ;  /* 0x00000080000b7882 */ /* 0x000fe20000000000 */
[----:B------:R-:W-:Y:S01]  /*0320*/  NOP ;  /* 0x0000000000007918 */ /* 0x000fe20000000000 */
[----:B------:R-:W0:Y:S01]  /*0330*/  SHFL.IDX PT, R4, R4, RZ, 0x1f ;  /* 0x00001fff04047589 */ /* 0x000e2200000e0000 */
[C---:B------:R-:W-:Y:S01]  /*0340*/  VIADD R31, R7.reuse, 0xffffffff ;  /* 0xffffffff071f7836 */ /* 0x040fe20000000000 */
[----:B------:R-:W-:Y:S01]  /*0350*/  ULDC.64 UR36, c[0x0][0x208] ;  /* 0x0000820000247ab9 */ /* 0x000fe20000000a00 */
[----:B------:R-:W-:-:S02]  /*0360*/  ISETP.NE.AND P2, PT, R7, RZ, PT ;  /* 0x000000ff0700720c */ /* 0x000fc40003f45270 */
[----:B-1----:R-:W-:Y:S02]  /*0370*/  SHF.R.S32.HI R0, RZ, 0x1f, R5 ;  /* 0x0000001fff007819 */ /* 0x002fe40000011405 */
[----:B------:R-:W-:Y:S02]  /*0380*/  ISETP.GE.U32.AND P3, PT, R31, 0x2, PT ;  /* 0x000000021f00780c */ /* 0x000fe40003f66070 */
[----:B------:R-:W-:-:S04]  /*0390*/  LEA.HI R0, R0, R5, RZ, 0x7 ;  /* 0x0000000500007211 */ /* 0x000fc800078f38ff */
[----:B------:R-:W-:Y:S02]  /*03a0*/  LOP3.LUT R0, R0, 0xffffff80, RZ, 0xc0, !PT ;  /* 0xffffff8000007812 */ /* 0x000fe400078ec0ff */
[----:B-----5:R-:W-:Y:S02]  /*03b0*/  ISETP.NE.OR P0, PT, R6, RZ, !P0 ;  /* 0x000000ff0600720c */ /* 0x020fe40004705670 */
[----:B--2---:R-:W-:Y:S02]  /*03c0*/  ISETP.NE.OR P1, PT, R3, RZ, !P1 ;  /* 0x000000ff0300720c */ /* 0x004fe40004f25670 */
[----:B------:R-:W-:Y:S02]  /*03d0*/  SHF.R.S32.HI R3, RZ, 0x1f, R2 ;  /* 0x0000001fff037819 */ /* 0x000fe40000011402 */
[----:B0-----:R-:W-:Y:S01]  /*03e0*/  R2UR UR43, R4 ;  /* 0x00000000042b72ca */ /* 0x001fe200000e0000 */
[----:B------:R-:W-:Y:S01]  /*03f0*/  IMAD.IADD R4, R5, 0x1, -R0 ;  /* 0x0000000105047824 */ /* 0x000fe200078e0a00 */
[----:B------:R-:W-:-:S05]  /*0400*/  LEA.HI R3, R3, R2, RZ, 0x2 ;  /* 0x0000000203037211 */ /* 0x000fca00078f10ff */
[----:B------:R-:W-:Y:S01]  /*0410*/  VOTEU.ALL UP0, P0 ;  /* 0x00000000003f7886 */ /* 0x000fe20000000000 */
[----:B------:R-:W-:Y:S01]  /*0420*/  LOP3.LUT R3, R3, 0xfffffffc, RZ, 0xc0, !PT ;  /* 0xfffffffc03037812 */ /* 0x000fe200078ec0ff */
[----:B------:R-:W-:-:S03]  /*0430*/  VOTEU.ALL UP1, P1 ;  /* 0x00000000003f7886 */ /* 0x000fc60000820000 */
[----:B------:R-:W0:Y:S01]  /*0440*/  @!UP0 S2UR UR7, SR_CgaCtaId ;  /* 0x00000000000789c3 */ /* 0x000e220000008800 */
[----:B------:R-:W-:Y:S01]  /*0450*/  @!UP0 UMOV UR6, 0x400 ;  /* 0x0000040000068882 */ /* 0x000fe20000000000 */
[----:B------:R-:W-:-:S04]  /*0460*/  @!UP0 UIADD3 UR4, -UR4, 0x100000, URZ ;  /* 0x0010000004048890 */ /* 0x000fc8000fffe13f */
[----:B------:R-:W-:Y:S02]  /*0470*/  @!UP0 USHF.L.U32 UR5, UR4, 0xb, URZ ;  /* 0x0000000b04058899 */ /* 0x000fe4000800063f */
[----:B------:R-:W-:Y:S01]  /*0480*/  @!UP0 USHF.L.U32 UR4, UR4, 0x1, URZ ;  /* 0x0000000104048899 */ /* 0x000fe2000800063f */
[----:B------:R-:W-:Y:S01]  /*0490*/  IMAD.IADD R14, R2, 0x1, -R3 ;  /* 0x00000001020e7824 */ /* 0x000fe200078e0a03 */
[----:B------:R-:W-:Y:S01]  /*04a0*/  @!UP1 UMOV UR9, 0x400 ;  /* 0x0000040000099882 */ /* 0x000fe20000000000 */
[----:B------:R-:W-:Y:S01]  /*04b0*/  VOTEU.ALL UP2, P1 ;  /* 0x00000000003f7886 */ /* 0x000fe20000840000 */
[----:B------:R-:W-:Y:S01]  /*04c0*/  VOTEU.ALL UP3, P1 ;  /* 0x00000000003f7886 */ /* 0x000fe20000860000 */
[----:B------:R-:W-:Y:S01]  /*04d0*/  VOTEU.ALL UP4, P1 ;  /* 0x00000000003f7886 */ /* 0x000fe20000880000 */
[----:B------:R-:W1:Y:S01]  /*04e0*/  @!UP1 S2UR UR10, SR_CgaCtaId ;  /* 0x00000000000a99c3 */ /* 0x000e620000008800 */
[----:B------:R-:W-:Y:S01]  /*04f0*/  VOTEU.ALL UP5, P1 ;  /* 0x00000000003f7886 */ /* 0x000fe200008a0000 */
[----:B0-----:R-:W-:-:S02]  /*0500*/  @!UP0 ULEA UR8, UR7, UR6, 0x18 ;  /* 0x0000000607088291 */ /* 0x001fc4000f8ec03f */
[----:B------:R-:W-:-:S04]  /*0510*/  @!UP1 UIADD3 UR6, -UR11, 0x100000, URZ ;  /* 0x001000000b069890 */ /* 0x000fc8000fffe13f */
[----:B------:R-:W-:Y:S02]  /*0520*/  @!UP1 USHF.L.U32 UR7, UR6, 0xb, URZ ;  /* 0x0000000b06079899 */ /* 0x000fe4000800063f */
[----:B------:R-:W-:Y:S01]  /*0530*/  @!UP1 USHF.L.U32 UR6, UR6, 0x1, URZ ;  /* 0x0000000106069899 */ /* 0x000fe2000800063f */
[----:B------:R-:W-:Y:S01]  /*0540*/  VOTEU.ALL UP0, P0 ;  /* 0x00000000003f7886 */ /* 0x000fe20000000000 */
[----:B-1----:R-:W-:Y:S01]  /*0550*/  @!UP1 ULEA UR9, UR10, UR9, 0x18 ;  /* 0x000000090a099291 */ /* 0x002fe2000f8ec03f */
[----:B------:R-:W-:Y:S02]  /*0560*/  VOTEU.ALL UP1, P0 ;  /* 0x00000000003f7886 */ /* 0x000fe40000020000 */
[----:B------:R-:W-:Y:S01]  /*0570*/  ULDC.64 UR10, c[0x0][0x598] ;  /* 0x00016600000a7ab9 */ /* 0x000fe20000000a00 */
[----:B------:R-:W-:Y:S01]  /*0580*/  ISETP.NE.AND P0, PT, R14, 0x3, PT ;  /* 0x000000030e00780c */ /* 0x000fe20003f05270 */
[----:B------:R-:W0:Y:S02]  /*0590*/  FENCE.VIEW.ASYNC.S ;  /* 0x00000000000073c6 */ /* 0x000e240000000000 */
[----:B0-----:R0:W3:Y:S01]  /*05a0*/  @!UP0 SYNCS.EXCH.64 URZ, [UR8+0x60], UR4 ;  /* 0x00006004083f85b2 */ /* 0x0010e20008000100 */
[----:B------:R-:W-:-:S02]  /*05b0*/  ISETP.NE.U32.AND P1, PT, RZ, UR10, PT ;  /* 0x0000000aff007c0c */ /* 0x000fc4000bf25070 */
[----:B------:R-:W-:Y:S02]  /*05c0*/  ISETP.EQ.OR P0, PT, R14, RZ, !P0 ;  /* 0x000000ff0e00720c */ /* 0x000fe40004702670 */
[----:B------:R-:W-:Y:S02]  /*05d0*/  ISETP.NE.AND.EX P1, PT, RZ, UR11, PT, P1 ;  /* 0x0000000bff007c0c */ /* 0x000fe4000bf25310 */
[----:B------:R-:W-:-:S04]  /*05e0*/  ISETP.EQ.AND P0, PT, R7, RZ, P0 ;  /* 0x000000ff0700720c */ /* 0x000fc80000702270 */
[----:B------:R-:W-:-:S04]  /*05f0*/  SEL R23, RZ, 0x1, !P0 ;  /* 0x00000001ff177807 */ /* 0x000fc80004000000 */
[----:B------:R-:W-:Y:S01]  /*0600*/  SEL R23, R23, 0x2, P3 ;  /* 0x0000000217177807 */ /* 0x000fe20001800000 */
[----:B------:R0:W3:Y:S01]  /*0610*/  @!UP1 SYNCS.EXCH.64 URZ, [UR8+0x68], UR4 ;  /* 0x00006804083f95b2 */ /* 0x0000e20008000100 */
[----:B------:R-:W-:Y:S01]  /*0620*/  NOP ;  /* 0x0000000000007918 */ /* 0x000fe20000000000 */
[----:B------:R0:W3:Y:S01]  /*0630*/  @!UP2 SYNCS.EXCH.64 URZ, [UR9+0x40], UR6 ;  /* 0x00004006093fa5b2 */ /* 0x0000e20008000100 */
[----:B------:R0:W3:Y:S01]  /*0640*/  @!UP3 SYNCS.EXCH.64 URZ, [UR9+0x48], UR6 ;  /* 0x00004806093fb5b2 */ /* 0x0000e20008000100 */
[----:B------:R0:W3:Y:S01]  /*0650*/  @!UP4 SYNCS.EXCH.64 URZ, [UR9+0x50], UR6 ;  /* 0x00005006093fc5b2 */ /* 0x0000e20008000100 */
[----:B------:R0:W3:Y:S01]  /*0660*/  @!UP5 SYNCS.EXCH.64 URZ, [UR9+0x58], UR6 ;  /* 0x00005806093fd5b2 */ /* 0x0000e20008000100 */
[----:B------:R-:W-:Y:S01]  /*0670*/  NOP ;  /* 0x0000000000007918 */ /* 0x000fe20000000000 */
[----:B---34-:R-:W-:Y:S06]  /*0680*/  BAR.SYNC.DEFER_BLOCKING 0x0 ;  /* 0x0000000000007b1d */ /* 0x018fec0000010000 */
[----:B0-----:R-:W-:Y:S05]  /*0690*/  @!P1 BRA `(.L_x_3) ;  /* 0x00000000001c9947 */ /* 0x001fea0003800000 */
[----:B------:R-:W0:Y:S02]  /*06a0*/  LDC.64 R2, c[0x0][0x598] ;  /* 0x00016600ff027b82 */ /* 0x000e240000000a00 */
[----:B0-----:R-:W2:Y:S02]  /*06b0*/  LDG.E.64 R2, desc[UR36][R2.64] ;  /* 0x0000002402027981 */ /* 0x001ea4000c1e1b00 */
[----:B--2---:R-:W-:-:S04]  /*06c0*/  ISETP.NE.U32.AND P0, PT, R2, RZ, PT ;  /* 0x000000ff0200720c */ /* 0x004fc80003f05070 */
[----:B------:R-:W-:-:S13]  /*06d0*/  ISETP.NE.AND.EX P0, PT, R3, RZ, PT, P0 ;  /* 0x000000ff0300720c */ /* 0x000fda0003f05300 */
[----:B------:R-:W-:Y:S05]  /*06e0*/  @!P0 BRA `(.L_x_3) ;  /* 0x0000000000088947 */ /* 0x000fea0003800000 */
[----:B------:R1:W5:Y:S01]  /*06f0*/  LD.E R56, desc[UR36][R2.64] ;  /* 0x0000002402387980 */ /* 0x000362000c101900 */
[----:B------:R-:W-:Y:S05]  /*0700*/  BRA `(.L_x_4) ;  /* 0x0000000000247947 */ /* 0x000fea0003800000 */
.L_x_3:
[----:B------:R-:W-:Y:S02]  /*0710*/  ULDC.64 UR4, c[0x0][0x588] ;  /* 0x0001620000047ab9 */ /* 0x000fe40000000a00 */
[----:B------:R-:W-:-:S04]  /*0720*/  ISETP.NE.U32.AND P0, PT, RZ, UR4, PT ;  /* 0x00000004ff007c0c */ /* 0x000fc8000bf05070 */
[----:B------:R-:W-:-:S13]  /*0730*/  ISETP.NE.AND.EX P0, PT, RZ, UR5, PT, P0 ;  /* 0x00000005ff007c0c */ /* 0x000fda000bf05300 */
[----:B------:R-:W-:Y:S05]  /*0740*/  @!P0 BRA `(.L_x_5) ;  /* 0x00000000000c8947 */ /* 0x000fea0003800000 */
[----:B------:R-:W0:Y:S02]  /*0750*/  LDC.64 R56, c[0x0][0x588] ;  /* 0x00016200ff387b82 */ /* 0x000e240000000a00 */
[----:B0-----:R0:W5:Y:S01]  /*0760*/  LDG.E R56, desc[UR36][R56.64] ;  /* 0x0000002438387981 */ /* 0x001162000c1e1900 */
[----:B------:R-:W-:Y:S05]  /*0770*/  BRA `(.L_x_4) ;  /* 0x0000000000087947 */ /* 0x000fea0003800000 */
.L_x_5:
[----:B------:R-:W-:Y:S02]  /*0780*/  ULDC UR4, c[0x0][0x580] ;  /* 0x0001600000047ab9 */ /* 0x000fe40000000800 */
[----:B------:R-:W-:-:S07]  /*0790*/  IMAD.U32 R56, RZ, RZ, UR4 ;  /* 0x00000004ff387e24 */ /* 0x000fce000f8e00ff */
.L_x_4:
[----:B------:R-:W-:Y:S02]  /*07a0*/  ULDC.64 UR4, c[0x0][0x5a0] ;  /* 0x0001680000047ab9 */ /* 0x000fe40000000a00 */
[----:B------:R-:W-:-:S04]  /*07b0*/  ISETP.NE.U32.AND P0, PT, RZ, UR4, PT ;  /* 0x00000004ff007c0c */ /* 0x000fc8000bf05070 */
[----:B------:R-:W-:-:S13]  /*07c0*/  ISETP.NE.AND.EX P0, PT, RZ, UR5, PT, P0 ;  /* 0x00000005ff007c0c */ /* 0x000fda000bf05300 */
[----:B------:R-:W-:Y:S05]  /*07d0*/  @!P0 BRA `(.L_x_6) ;  /* 0x00000000001c8947 */ /* 0x000fea0003800000 */
[----:B-1----:R-:W1:Y:S02]  /*07e0*/  LDC.64 R2, c[0x0][0x5a0] ;  /* 0x00016800ff027b82 */ /* 0x002e640000000a00 */
[----:B-1----:R-:W2:Y:S02]  /*07f0*/  LDG.E.64 R2, desc[UR36][R2.64] ;  /* 0x0000002402027981 */ /* 0x002ea4000c1e1b00 */
[----:B--2---:R-:W-:-:S04]  /*0800*/  ISETP.NE.U32.AND P0, PT, R2, RZ, PT ;  /* 0x000000ff0200720c */ /* 0x004fc80003f05070 */
[----:B------:R-:W-:-:S13]  /*0810*/  ISETP.NE.AND.EX P0, PT, R3, RZ, PT, P0 ;  /* 0x000000ff0300720c */ /* 0x000fda0003f05300 */
[----:B------:R-:W-:Y:S05]  /*0820*/  @!P0 BRA `(.L_x_6) ;  /* 0x0000000000088947 */ /* 0x000fea0003800000 */
[----:B0-----:R2:W5:Y:S01]  /*0830*/  LD.E R57, desc[UR36][R2.64] ;  /* 0x0000002402397980 */ /* 0x001562000c101900 */
[----:B------:R-:W-:Y:S05]  /*0840*/  BRA `(.L_x_7) ;  /* 0x0000000000247947 */ /* 0x000fea0003800000 */
.L_x_6:
[----:B------:R-:W-:Y:S02]  /*0850*/  ULDC.64 UR4, c[0x0][0x590] ;  /* 0x0001640000047ab9 */ /* 0x000fe40000000a00 */
[----:B------:R-:W-:-:S04]  /*0860*/  ISETP.NE.U32.AND P0, PT, RZ, UR4, PT ;  /* 0x00000004ff007c0c */ /* 0x000fc8000bf05070 */
[----:B------:R-:W-:-:S13]  /*0870*/  ISETP.NE.AND.EX P0, PT, RZ, UR5, PT, P0 ;  /* 0x00000005ff007c0c */ /* 0x000fda000bf05300 */
[----:B------:R-:W-:Y:S05]  /*0880*/  @!P0 BRA `(.L_x_8) ;  /* 0x00000000000c8947 */ /* 0x000fea0003800000 */
[----:B-1----:R-:W0:Y:S02]  /*0890*/  LDC.64 R2, c[0x0][0x590] ;  /* 0x00016400ff027b82 */ /* 0x002e240000000a00 */
[----:B0-----:R0:W5:Y:S01]  /*08a0*/  LDG.E R57, desc[UR36][R2.64] ;  /* 0x0000002402397981 */ /* 0x001162000c1e1900 */
[----:B------:R-:W-:Y:S05]  /*08b0*/  BRA `(.L_x_7) ;  /* 0x0000000000087947 */ /* 0x000fea0003800000 */
.L_x_8:
[----:B------:R-:W-:Y:S02]  /*08c0*/  ULDC UR4, c[0x0][0x584] ;  /* 0x0001610000047ab9 */ /* 0x000fe40000000800 */
[----:B0-----:R-:W-:-:S07]  /*08d0*/  IMAD.U32 R57, RZ, RZ, UR4 ;  /* 0x00000004ff397e24 */ /* 0x001fce000f8e00ff */
.L_x_7:
[----:B012---:R-:W0:Y:S01]  /*08e0*/  LDC R2, c[0x0][0x65c] ;  /* 0x00019700ff027b82 */ /* 0x007e220000000800 */
[----:B------:R-:W1:Y:S01]  /*08f0*/  S2R R15, SR_CTAID.Y ;  /* 0x00000000000f7919 */ /* 0x000e620000002600 */
[----:B------:R-:W-:Y:S01]  /*0900*/  ULDC UR6, c[0x0][0x28c] ;  /* 0x0000a30000067ab9 */ /* 0x000fe20000000800 */
[----:B------:R-:W-:Y:S01]  /*0910*/  ISETP.NE.AND P0, PT, R7, 0x2, PT ;  /* 0x000000020700780c */ /* 0x000fe20003f05270 */
[----:B------:R-:W-:Y:S01]  /*0920*/  UIADD3 UR6, UR6, 0x1f, URZ ;  /* 0x0000001f06067890 */ /* 0x000fe2000fffe03f */
[----:B------:R-:W2:Y:S01]  /*0930*/  S2R R6, SR_CTAID.X ;  /* 0x0000000000067919 */ /* 0x000ea20000002500 */
[----:B------:R-:W-:Y:S01]  /*0940*/  UMOV UR39, URZ ;  /* 0x0000003f00277c82 */ /* 0x000fe20008000000 */
[----:B------:R-:W-:Y:S01]  /*0950*/  UMOV UR38, URZ ;  /* 0x0000003f00267c82 */ /* 0x000fe20008000000 */
[----:B------:R-:W-:Y:S01]  /*0960*/  USHF.R.S32.HI UR7, URZ, 0x1f, UR6 ;  /* 0x0000001f3f077899 */ /* 0x000fe20008011406 */
[----:B------:R-:W-:-:S03]  /*0970*/  ULDC.64 UR8, c[0x0][0x650] ;  /* 0x0001940000087ab9 */ /* 0x000fc60000000a00 */
[----:B------:R-:W-:-:S04]  /*0980*/  ULEA.HI UR7, UR7, UR6, URZ, 0x5 ;  /* 0x0000000607077291 */ /* 0x000fc8000f8f283f */
[----:B------:R-:W-:Y:S01]  /*0990*/  USHF.R.S32.HI UR40, URZ, 0x5, UR7 ;  /* 0x000000053f287899 */ /* 0x000fe20008011407 */
[----:B0-----:R-:W-:-:S13]  /*09a0*/  ISETP.NE.AND P1, PT, R2, 0x1, PT ;  /* 0x000000010200780c */ /* 0x001fda0003f25270 */
[----:B------:R-:W2:Y:S01]  /*09b0*/  @P1 LDC R17, c[0x0][0x10] ;  /* 0x00000400ff111b82 */ /* 0x000ea20000000800 */
[----:B-1----:R-:W-:Y:S02]  /*09c0*/  @P1 IMAD.MOV.U32 R8, RZ, RZ, R15 ;  /* 0x000000ffff081224 */ /* 0x002fe400078e000f */
[----:B------:R-:W-:Y:S02]  /*09d0*/  @P1 IMAD.MOV.U32 R9, RZ, RZ, RZ ;  /* 0x000000ffff091224 */ /* 0x000fe400078e00ff */
[----:B------:R-:W-:-:S03]  /*09e0*/  @P1 IMAD.MOV.U32 R7, RZ, RZ, RZ ;  /* 0x000000ffff071224 */ /* 0x000fc600078e00ff */
[----:B------:R-:W0:Y:S01]  /*09f0*/  @!P1 LDC R3, c[0x0][0xc] ;  /* 0x00000300ff039b82 */ /* 0x000e220000000800 */
[----:B------:R-:W-:Y:S01]  /*0a00*/  ULDC UR4, c[0x0][0xc] ;  /* 0x0000030000047ab9 */ /* 0x000fe20000000800 */
[----:B------:R-:W-:Y:S02]  /*0a10*/  ULDC UR5, c[0x0][0x10] ;  /* 0x0000040000057ab9 */ /* 0x000fe40000000800 */
[----:B------:R-:W-:-:S04]  /*0a20*/  UIMAD.WIDE.U32 UR4, UR4, UR5, URZ ;  /* 0x00000005040472a5 */ /* 0x000fc8000f8e003f */
[----:B------:R-:W1:Y:S01]  /*0a30*/  LDC R0, c[0x0][0x14] ;  /* 0x00000500ff007b82 */ /* 0x000e620000000800 */
[----:B--2---:R-:W-:-:S04]  /*0a40*/  @P1 IMAD.WIDE.U32 R16, R6, R17, R8 ;  /* 0x0000001106101225 */ /* 0x004fc800078e0008 */
[----:B------:R-:W-:Y:S02]  /*0a50*/  @P1 IMAD.IADD R17, R17, 0x1, R7 ;  /* 0x0000000111111824 */ /* 0x000fe400078e0207 */
[----:B------:R-:W-:Y:S02]  /*0a60*/  IMAD.MOV.U32 R7, RZ, RZ, RZ ;  /* 0x000000ffff077224 */ /* 0x000fe400078e00ff */
[----:B0-----:R-:W-:-:S04]  /*0a70*/  @!P1 IMAD.WIDE.U32 R8, R3, R15, R6 ;  /* 0x0000000f03089225 */ /* 0x001fc800078e0006 */
[----:B------:R-:W-:Y:S02]  /*0a80*/  @!P1 IMAD.MOV.U32 R16, RZ, RZ, R8 ;  /* 0x000000ffff109224 */ /* 0x000fe400078e0008 */
[----:B-1----:R-:W-:-:S04]  /*0a90*/  IMAD.WIDE.U32 R10, R0, UR4, RZ ;  /* 0x00000004000a7c25 */ /* 0x002fc8000f8e00ff */
[----:B------:R-:W-:Y:S01]  /*0aa0*/  IMAD R3, R0, UR5, RZ ;  /* 0x0000000500037c24 */ /* 0x000fe2000f8e02ff */
[----:B------:R0:W-:Y:S01]  /*0ab0*/  STL.64 [R1], R10 ;  /* 0x0000000a01007387 */ /* 0x0001e20000100a00 */
[----:B------:R-:W-:Y:S02]  /*0ac0*/  @!P1 IMAD.MOV.U32 R17, RZ, RZ, R9 ;  /* 0x000000ffff119224 */ /* 0x000fe400078e0009 */
[----:B------:R-:W-:Y:S01]  /*0ad0*/  IMAD.IADD R0, R11, 0x1, R3 ;  /* 0x000000010b007824 */ /* 0x000fe200078e0203 */
[----:B------:R-:W-:Y:S06]  /*0ae0*/  @P0 BRA `(.L_x_9) ;  /* 0x0000000000200947 */ /* 0x000fec0003800000 */
[----:B------:R-:W-:Y:S01]  /*0af0*/  UISETP.GE.U32.AND UP0, UPT, UR40, 0x3, UPT ;  /* 0x000000032800788c */ /* 0x000fe2000bf06070 */
[----:B------:R-:W-:Y:S01]  /*0b00*/  IADD3 R16, P0, R16, R10, RZ ;  /* 0x0000000a10107210 */ /* 0x000fe20007f1e0ff */
[----:B------:R-:W-:Y:S01]  /*0b10*/  UIMAD.WIDE.U32 UR4, UR40, -0x55555555, URZ ;  /* 0xaaaaaaab280478a5 */ /* 0x000fe2000f8e003f */
[----:B------:R-:W-:-:S03]  /*0b20*/  UMOV UR38, URZ ;  /* 0x0000003f00267c82 */ /* 0x000fc60008000000 */
[----:B------:R-:W-:Y:S01]  /*0b30*/  USHF.R.U32.HI UR4, URZ, 0x1, UR5 ;  /* 0x000000013f047899 */ /* 0x000fe20008011605 */
[----:B------:R-:W-:-:S03]  /*0b40*/  IMAD.X R17, R0, 0x1, R17, P0 ;  /* 0x0000000100117824 */ /* 0x000fc600000e0611 */
[----:B------:R-:W-:Y:S02]  /*0b50*/  UIMAD UR39, UR4, -0x3, UR40 ;  /* 0xfffffffd042778a4 */ /* 0x000fe4000f8e0228 */
[----:B------:R-:W-:-:S12]  /*0b60*/  @UP0 ULOP3.LUT UR38, UR4, 0x1, URZ, 0xc0, !UPT ;  /* 0x0000000104260892 */ /* 0x000fd8000f8ec03f */
.L_x_9:
[----:B------:R-:W-:Y:S01]  /*0b70*/  ISETP.GE.U32.AND P0, PT, R16, UR8, PT ;  /* 0x0000000810007c0c */ /* 0x000fe2000bf06070 */
[----:B------:R-:W-:Y:S01]  /*0b80*/  IMAD.MOV.U32 R22, RZ, RZ, -0x1 ;  /* 0xffffffffff167424 */ /* 0x000fe200078e00ff */
[----:B------:R-:W-:Y:S01]  /*0b90*/  PRMT R3, RZ, 0x7610, R3 ;  /* 0x00007610ff037816 */ /* 0x000fe20000000003 */
[----:B------:R-:W-:Y:S01]  /*0ba0*/  IMAD.MOV.U32 R19, RZ, RZ, -0x1 ;  /* 0xffffffffff137424 */ /* 0x000fe200078e00ff */
[----:B------:R-:W-:Y:S01]  /*0bb0*/  ISETP.GE.U32.AND.EX P0, PT, R17, UR9, PT, P0 ;  /* 0x0000000911007c0c */ /* 0x000fe2000bf06100 */
[----:B------:R-:W-:-:S12]  /*0bc0*/  IMAD.MOV.U32 R18, RZ, RZ, -0x1 ;  /* 0xffffffffff127424 */ /* 0x000fd800078e00ff */
[----:B------:R-:W-:Y:S05]  /*0bd0*/  @P0 BRA `(.L_x_10) ;  /* 0x0000000400580947 */ /* 0x000fea0003800000 */
[----:B------:R-:W1:Y:S01]  /*0be0*/  LDC.64 R20, c[0x0][0x628] ;  /* 0x00018a00ff147b82 */ /* 0x000e620000000a00 */
[----:B------:R-:W-:Y:S02]  /*0bf0*/  IMAD.MOV.U32 R8, RZ, RZ, R16 ;  /* 0x000000ffff087224 */ /* 0x000fe400078e0010 */
[----:B------:R-:W-:-:S05]  /*0c00*/  IMAD.MOV.U32 R9, RZ, RZ, R17 ;  /* 0x000000ffff097224 */ /* 0x000fca00078e0011 */
[----:B------:R-:W2:Y:S08]  /*0c10*/  LDC R18, c[0x0][0x630] ;  /* 0x00018c00ff127b82 */ /* 0x000eb00000000800 */
[----:B------:R-:W3:Y:S01]  /*0c20*/  LDC.64 R24, c[0x0][0x620] ;  /* 0x00018800ff187b82 */ /* 0x000ee20000000a00 */
[----:B-1----:R-:W-:-:S04]  /*0c30*/  ISETP.NE.U32.AND P0, PT, R20, RZ, PT ;  /* 0x000000ff1400720c */ /* 0x002fc80003f05070 */
[----:B------:R-:W-:-:S13]  /*0c40*/  ISETP.NE.AND.EX P0, PT, R21, RZ, PT, P0 ;  /* 0x000000ff1500720c */ /* 0x000fda0003f05300 */
[----:B--23--:R-:W-:Y:S05]  /*0c50*/  @!P0 BRA `(.L_x_11) ;  /* 0x0000000000288947 */ /* 0x00cfea0003800000 */
[----:B------:R-:W1:Y:S02]  /*0c60*/  LDC R3, c[0x0][0x634] ;  /* 0x00018d00ff037b82 */ /* 0x000e640000000800 */
[----:B-1----:R-:W-:-:S05]  /*0c70*/  IADD3 R3, P0, R16, R3, RZ ;  /* 0x0000000310037210 */ /* 0x002fca0007f1e0ff */
[----:B------:R-:W-:-:S04]  /*0c80*/  IMAD.X R19, RZ, RZ, R17, P0 ;  /* 0x000000ffff137224 */ /* 0x000fc800000e0611 */
[----:B------:R-:W-:-:S04]  /*0c90*/  IMAD.WIDE.U32 R8, R19, R20, RZ ;  /* 0x0000001413087225 */ /* 0x000fc800078e00ff */
[----:B0-----:R-:W-:-:S04]  /*0ca0*/  IMAD.WIDE.U32 R10, P0, R3, R21, R8 ;  /* 0x00000015030a7225 */ /* 0x001fc80007800008 */
[----:B------:R-:W-:-:S04]  /*0cb0*/  IMAD.WIDE.U32 R8, R3, R20, RZ ;  /* 0x0000001403087225 */ /* 0x000fc800078e00ff */
[----:B------:R-:W-:Y:S01]  /*0cc0*/  IMAD.X R13, RZ, RZ, RZ, P0 ;  /* 0x000000ffff0d7224 */ /* 0x000fe200000e06ff */
[----:B------:R-:W-:Y:S01]  /*0cd0*/  IADD3 RZ, P0, R9, R10, RZ ;  /* 0x0000000a09ff7210 */ /* 0x000fe20007f1e0ff */
[----:B------:R-:W-:-:S04]  /*0ce0*/  IMAD.MOV.U32 R12, RZ, RZ, R11 ;  /* 0x000000ffff0c7224 */ /* 0x000fc800078e000b */
[----:B------:R-:W-:-:S08]  /*0cf0*/  IMAD.WIDE.U32.X R8, R19, R21, R12, P0 ;  /* 0x0000001513087225 */ /* 0x000fd000000e040c */
.L_x_11:
[-CC-:B------:R-:W-:Y:S01]  /*0d00*/  SHF.R.U64 R30, R8, R18.reuse, R9.reuse ;  /* 0x00000012081e7219 */ /* 0x180fe20000001209 */
[----:B------:R-:W1:Y:S01]  /*0d10*/  LDC R12, c[0x0][0x618] ;  /* 0x00018600ff0c7b82 */ /* 0x000e620000000800 */
[----:B------:R-:W-:Y:S01]  /*0d20*/  SHF.R.U32.HI R7, RZ, R18, R9 ;  /* 0x00000012ff077219 */ /* 0x000fe20000011609 */
[----:B------:R-:W-:Y:S01]  /*0d30*/  ULDC UR4, c[0x0][0x150] ;  /* 0x0000540000047ab9 */ /* 0x000fe20000000800 */
[----:B0-----:R-:W-:Y:S02]  /*0d40*/  IADD3 R11, P0, RZ, -R30, RZ ;  /* 0x8000001eff0b7210 */ /* 0x001fe40007f1e0ff */
[----:B------:R-:W-:-:S03]  /*0d50*/  I2FP.F32.U32 R3, R6 ;  /* 0x0000000600037245 */ /* 0x000fc60000201000 */
[----:B------:R-:W0:Y:S01]  /*0d60*/  LDC.64 R26, c[0x0][0x640] ;  /* 0x00019000ff1a7b82 */ /* 0x000e220000000a00 */
[----:B------:R-:W-:Y:S02]  /*0d70*/  IMAD.X R13, RZ, RZ, ~R7, P0 ;  /* 0x000000ffff0d7224 */ /* 0x000fe400000e0e07 */
[----:B------:R-:W-:Y:S01]  /*0d80*/  FMUL R3, R3, UR4 ;  /* 0x0000000403037c20 */ /* 0x000fe20008400000 */
[----:B------:R-:W-:Y:S01]  /*0d90*/  IMAD.WIDE.U32 R8, R11, R24, R16 ;  /* 0x000000180b087225 */ /* 0x000fe200078e0010 */
[----:B------:R-:W-:-:S03]  /*0da0*/  ULDC UR4, c[0x0][0x154] ;  /* 0x0000550000047ab9 */ /* 0x000fc60000000800 */
[----:B------:R-:W-:Y:S01]  /*0db0*/  IMAD R10, R13, R24, RZ ;  /* 0x000000180d0a7224 */ /* 0x000fe200078e02ff */
[----:B------:R-:W2:Y:S01]  /*0dc0*/  LDC R7, c[0x0][0x144] ;  /* 0x00005100ff077b82 */ /* 0x000ea20000000800 */
[----:B------:R-:W3:Y:S02]  /*0dd0*/  F2I.U32.TRUNC.NTZ R3, R3 ;  /* 0x0000000300037305 */ /* 0x000ee4000020f000 */
[----:B------:R-:W-:-:S04]  /*0de0*/  IMAD R11, R11, R25, R10 ;  /* 0x000000190b0b7224 */ /* 0x000fc800078e020a */
[----:B------:R-:W-:Y:S01]  /*0df0*/  IMAD.IADD R9, R9, 0x1, R11 ;  /* 0x0000000109097824 */ /* 0x000fe200078e020b */
[----:B------:R-:W4:Y:S01]  /*0e00*/  LDC R18, c[0x0][0x608] ;  /* 0x00018200ff127b82 */ /* 0x000f220000000800 */
[----:B------:R-:W-:-:S03]  /*0e10*/  IMAD.MOV.U32 R11, RZ, RZ, -0x1 ;  /* 0xffffffffff0b7424 */ /* 0x000fc600078e00ff */
[-C--:B-1----:R-:W-:Y:S02]  /*0e20*/  SHF.R.U64 R22, R8, R12.reuse, R9 ;  /* 0x0000000c08167219 */ /* 0x082fe40000001209 */
[----:B------:R-:W-:Y:S02]  /*0e30*/  I2FP.F32.U32 R8, R15 ;  /* 0x0000000f00087245 */ /* 0x000fe40000201000 */
[----:B------:R-:W1:Y:S01]  /*0e40*/  LDC R24, c[0x0][0x658] ;  /* 0x00019600ff187b82 */ /* 0x000e620000000800 */
[----:B0-----:R-:W-:Y:S01]  /*0e50*/  ISETP.NE.U32.AND P0, PT, R26, RZ, PT ;  /* 0x000000ff1a00720c */ /* 0x001fe20003f05070 */
[----:B---3--:R-:W-:Y:S01]  /*0e60*/  IMAD.MOV R10, RZ, RZ, -R3 ;  /* 0x000000ffff0a7224 */ /* 0x008fe200078e0a03 */
[----:B------:R-:W-:Y:S01]  /*0e70*/  SHF.R.U32.HI R9, RZ, R12, R9 ;  /* 0x0000000cff097219 */ /* 0x000fe20000011609 */
[----:B------:R-:W-:Y:S01]  /*0e80*/  FMUL R8, R8, UR4 ;  /* 0x0000000408087c20 */ /* 0x000fe20008400000 */
[----:B------:R-:W-:-:S03]  /*0e90*/  ISETP.NE.AND.EX P0, PT, R27, RZ, PT, P0 ;  /* 0x000000ff1b00720c */ /* 0x000fc60003f05300 */
[----:B------:R-:W0:Y:S01]  /*0ea0*/  LDC R20, c[0x0][0x148] ;  /* 0x00005200ff147b82 */ /* 0x000e220000000800 */
[----:B--2---:R-:W-:-:S07]  /*0eb0*/  IMAD R3, R7, R10, R6 ;  /* 0x0000000a07037224 */ /* 0x004fce00078e0206 */
[----:B------:R-:W2:Y:S01]  /*0ec0*/  LDC R21, c[0x0][0x600] ;  /* 0x00018000ff157b82 */ /* 0x000ea20000000800 */
[-CC-:B----4-:R-:W-:Y:S02]  /*0ed0*/  SHF.R.U64 R32, R22, R18.reuse, R9.reuse ;  /* 0x0000001216207219 */ /* 0x190fe40000001209 */
[----:B------:R-:W-:Y:S01]  /*0ee0*/  SHF.R.U32.HI R7, RZ, R18, R9 ;  /* 0x00000012ff077219 */ /* 0x000fe20000011609 */
[----:B------:R-:W-:Y:S01]  /*0ef0*/  IMAD.MOV.U32 R9, RZ, RZ, 0x1 ;  /* 0x00000001ff097424 */ /* 0x000fe200078e00ff */
[----:B------:R3:W4:Y:S03]  /*0f00*/  F2I.U32.TRUNC.NTZ R18, R8 ;  /* 0x0000000800127305 */ /* 0x000726000020f000 */
[----:B------:R-:W0:Y:S01]  /*0f10*/  LDC R25, c[0x0][0x648] ;  /* 0x00019200ff197b82 */ /* 0x000e220000000800 */
[-C--:B-1----:R-:W-:Y:S02]  /*0f20*/  SHF.L.U32 R6, R11, R24.reuse, RZ ;  /* 0x000000180b067219 */ /* 0x082fe400000006ff */
[----:B------:R-:W-:-:S02]  /*0f30*/  SHF.R.U64 R34, R32, R24, R7 ;  /* 0x0000001820227219 */ /* 0x000fc40000001207 */
[----:B------:R-:W-:Y:S02]  /*0f40*/  LOP3.LUT R13, RZ, R6, RZ, 0x33, !PT ;  /* 0x00000006ff0d7212 */ /* 0x000fe400078e33ff */
[-C--:B------:R-:W-:Y:S01]  /*0f50*/  SHF.R.U32.HI R7, RZ, R24.reuse, R7 ;  /* 0x00000018ff077219 */ /* 0x080fe20000011607 */
[----:B------:R-:W1:Y:S01]  /*0f60*/  LDC R29, c[0x0][0x638] ;  /* 0x00018e00ff1d7b82 */ /* 0x000e620000000800 */
[----:B------:R-:W-:Y:S01]  /*0f70*/  SHF.L.U32 R12, R9, R24, RZ ;  /* 0x00000018090c7219 */ /* 0x000fe200000006ff */
[----:B------:R-:W-:-:S06]  /*0f80*/  IMAD.MOV.U32 R6, RZ, RZ, R34 ;  /* 0x000000ffff067224 */ /* 0x000fcc00078e0022 */
[----:B------:R-:W0:Y:S01]  /*0f90*/  LDC R28, c[0x0][0x610] ;  /* 0x00018400ff1c7b82 */ /* 0x000e220000000800 */
[----:B---34-:R-:W-:Y:S05]  /*0fa0*/  @!P0 BRA `(.L_x_12) ;  /* 0x0000000000288947 */ /* 0x018fea0003800000 */
[----:B------:R-:W3:Y:S02]  /*0fb0*/  LDC R11, c[0x0][0x64c] ;  /* 0x00019300ff0b7b82 */ /* 0x000ee40000000800 */
[----:B---3--:R-:W-:-:S05]  /*0fc0*/  IADD3 R11, P0, R34, R11, RZ ;  /* 0x0000000b220b7210 */ /* 0x008fca0007f1e0ff */
[----:B------:R-:W-:-:S04]  /*0fd0*/  IMAD.X R19, RZ, RZ, R7, P0 ;  /* 0x000000ffff137224 */ /* 0x000fc800000e0607 */
[----:B------:R-:W-:-:S04]  /*0fe0*/  IMAD.WIDE.U32 R6, R19, R26, RZ ;  /* 0x0000001a13067225 */ /* 0x000fc800078e00ff */
[----:B------:R-:W-:-:S04]  /*0ff0*/  IMAD.WIDE.U32 R8, P0, R11, R27, R6 ;  /* 0x0000001b0b087225 */ /* 0x000fc80007800006 */
[----:B------:R-:W-:-:S04]  /*1000*/  IMAD.WIDE.U32 R6, R11, R26, RZ ;  /* 0x0000001a0b067225 */ /* 0x000fc800078e00ff */
[----:B------:R-:W-:Y:S01]  /*1010*/  IMAD.X R11, RZ, RZ, RZ, P0 ;  /* 0x000000ffff0b7224 */ /* 0x000fe200000e06ff */
[----:B------:R-:W-:Y:S01]  /*1020*/  IADD3 RZ, P0, R7, R8, RZ ;  /* 0x0000000807ff7210 */ /* 0x000fe20007f1e0ff */
[----:B------:R-:W-:-:S04]  /*1030*/  IMAD.MOV.U32 R10, RZ, RZ, R9 ;  /* 0x000000ffff0a7224 */ /* 0x000fc800078e0009 */
[----:B------:R-:W-:-:S08]  /*1040*/  IMAD.WIDE.U32.X R6, R19, R27, R10, P0 ;  /* 0x0000001b13067225 */ /* 0x000fd000000e040a */
.L_x_12:
[----:B0-----:R-:W-:Y:S01]  /*1050*/  SHF.R.U64 R6, R6, R25, R7 ;  /* 0x0000001906067219 */ /* 0x001fe20000001207 */
[----:B--2---:R-:W-:Y:S01]  /*1060*/  VIADD R7, R21, 0xffffffff ;  /* 0xffffffff15077836 */ /* 0x004fe20000000000 */
[----:B------:R-:W-:Y:S01]  /*1070*/  LOP3.LUT R13, R32, R13, RZ, 0xc0, !PT ;  /* 0x0000000d200d7212 */ /* 0x000fe200078ec0ff */
[----:B------:R-:W-:Y:S02]  /*1080*/  IMAD.MOV R18, RZ, RZ, -R18 ;  /* 0x000000ffff127224 */ /* 0x000fe400078e0a12 */
[----:B------:R-:W-:Y:S01]  /*1090*/  IMAD.MOV R8, RZ, RZ, -R6 ;  /* 0x000000ffff087224 */ /* 0x000fe200078e0a06 */
[----:B------:R-:W-:Y:S01]  /*10a0*/  LOP3.LUT R7, R22, R7, RZ, 0xc0, !PT ;  /* 0x0000000716077212 */ /* 0x000fe200078ec0ff */
[----:B------:R-:W-:Y:S02]  /*10b0*/  IMAD R12, R12, R6, R13 ;  /* 0x000000060c0c7224 */ /* 0x000fe400078e020d */
[----:B------:R-:W-:Y:S02]  /*10c0*/  @P1 IMAD R3, R20, R18, R15 ;  /* 0x0000001214031224 */ /* 0x000fe400078e020f */
[----:B-1----:R-:W-:-:S02]  /*10d0*/  IMAD R6, R8, R29, R34 ;  /* 0x0000001d08067224 */ /* 0x002fc400078e0222 */
[----:B------:R-:W-:Y:S02]  /*10e0*/  IMAD R22, R12, R28, R3 ;  /* 0x0000001c0c167224 */ /* 0x000fe400078e0203 */
[----:B------:R-:W-:Y:S02]  /*10f0*/  IMAD R7, R6, R21, R7 ;  /* 0x0000001506077224 */ /* 0x000fe400078e0207 */
[----:B------:R-:W-:Y:S02]  /*1100*/  IMAD.MOV.U32 R3, RZ, RZ, 0x1 ;  /* 0x00000001ff037424 */ /* 0x000fe400078e00ff */
[----:B------:R-:W-:Y:S01]  /*1110*/  IMAD.MOV.U32 R18, RZ, RZ, R30 ;  /* 0x000000ffff127224 */ /* 0x000fe200078e001e */
[----:B------:R-:W-:Y:S02]  /*1120*/  SEL R19, R7, R22, !P1 ;  /* 0x0000001607137207 */ /* 0x000fe40004800000 */
[----:B------:R-:W-:-:S07]  /*1130*/  SEL R22, R22, R7, !P1 ;  /* 0x0000000716167207 */ /* 0x000fce0004800000 */
.L_x_10:
[----:B------:R-:W-:Y:S05]  /*1140*/  @!P2 BRA `(.L_x_13) ;  /* 0x0000002c00cca947 */ /* 0x000fea0003800000 */
[----:B------:R-:W-:-:S13]  /*1150*/  ISETP.GT.U32.AND P0, PT, R31, 0x1, PT ;  /* 0x000000011f00780c */ /* 0x000fda0003f04070 */
[----:B------:R-:W-:Y:S05]  /*1160*/  @P0 EXIT ;  /* 0x000000000000094d */ /* 0x000fea0003800000 */
.L_x_14:
[----:B------:R-:W-:-:S08]  /*1170*/  NOP ;  /* 0x0000000000007918 */ /* 0x000fd00000000000 */
[----:B------:R-:W1:Y:S02]  /*1180*/  USETMAXREG.TRY_ALLOC.CTAPOOL UP0, 0xe8 ;  /* 0x000000e8000079c8 */ /* 0x000e640008000600 */
[----:B-1----:R-:W-:-:S13]  /*1190*/  PLOP3.LUT P0, PT, PT, PT, UP0, 0x80, 0x0 ;  /* 0x000000000000781c */ /* 0x002fda0003f0f008 */
[----:B------:R-:W-:Y:S05]  /*11a0*/  @!P0 BRA `(.L_x_14) ;  /* 0xfffffffc00f08947 */ /* 0x000fea000383ffff */
[----:B------:R-:W-:-:S13]  /*11b0*/  LOP3.LUT P0, RZ, R3, 0xff, RZ, 0xc0, !PT ;  /* 0x000000ff03ff7812 */ /* 0x000fda000780c0ff */
[----:B------:R-:W-:Y:S05]  /*11c0*/  @!P0 EXIT ;  /* 0x000000000000894d */ /* 0x000fea0003800000 */
[----:B------:R-:W2:Y:S01]  /*11d0*/  LDL.64 R8, [R1] ;  /* 0x0000000001087983 */ /* 0x000ea20000100a00 */
[----:B------:R-:W1:Y:S01]  /*11e0*/  S2UR UR4, SR_CgaCtaId ;  /* 0x00000000000479c3 */ /* 0x000e620000008800 */
[----:B------:R-:W-:Y:S01]  /*11f0*/  SHF.R.S32.HI R3, RZ, 0x1f, R4 ;  /* 0x0000001fff037819 */ /* 0x000fe20000011404 */
[----:B------:R-:W-:Y:S01]  /*1200*/  UMOV UR41, 0x400 ;  /* 0x0000040000297882 */ /* 0x000fe20000000000 */
[----:B------:R-:W-:Y:S01]  /*1210*/  UISETP.LT.AND UP0, UPT, UR40, 0x1, UPT ;  /* 0x000000012800788c */ /* 0x000fe2000bf01270 */
[----:B------:R-:W-:Y:S01]  /*1220*/  IMAD.MOV.U32 R6, RZ, RZ, 0x1 ;  /* 0x00000001ff067424 */ /* 0x000fe200078e00ff */
[CC--:B------:R-:W-:Y:S01]  /*1230*/  LEA.HI R5, R3.reuse, R4.reuse, RZ, 0x2 ;  /* 0x0000000403057211 */ /* 0x0c0fe200078f10ff */
[----:B------:R-:W-:Y:S01]  /*1240*/  UIADD3 UR5, UR43, -0x1, URZ ;  /* 0xffffffff2b057890 */ /* 0x000fe2000fffe03f */
[----:B------:R-:W-:Y:S01]  /*1250*/  LEA.HI R3, R3, R4, RZ, 0x5 ;  /* 0x0000000403037211 */ /* 0x000fe200078f28ff */
[----:B------:R-:W3:Y:S01]  /*1260*/  LDC R63, c[0x0][0x658] ;  /* 0x00019600ff3f7b82 */ /* 0x000ee20000000800 */
[--C-:B------:R-:W-:Y:S01]  /*1270*/  SHF.R.S32.HI R58, RZ, 0x2, R5.reuse ;  /* 0x00000002ff3a7819 */ /* 0x100fe20000011405 */
[----:B------:R-:W-:Y:S01]  /*1280*/  USEL UR42, UR40, 0x1, UP0 ;  /* 0x00000001282a7887 */ /* 0x000fe20008000000 */
[----:B------:R-:W-:Y:S01]  /*1290*/  SHF.R.S32.HI R7, RZ, 0x1f, R5 ;  /* 0x0000001fff077819 */ /* 0x000fe20000011405 */
[----:B------:R-:W-:Y:S01]  /*12a0*/  UISETP.NE.AND UP0, UPT, UR5, URZ, UPT ;  /* 0x0000003f0500728c */ /* 0x000fe2000bf05270 */
[----:B------:R-:W-:Y:S01]  /*12b0*/  LOP3.LUT R5, R5, 0xfffffffc, RZ, 0xc0, !PT ;  /* 0xfffffffc05057812 */ /* 0x000fe200078ec0ff */
[----:B------:R-:W-:Y:S01]  /*12c0*/  ULDC UR8, c[0x0][0x284] ;  /* 0x0000a10000087ab9 */ /* 0x000fe20000000800 */
[----:B------:R-:W-:Y:S01]  /*12d0*/  LEA.HI R7, R7, R58, RZ, 0x3 ;  /* 0x0000003a07077211 */ /* 0x000fe200078f18ff */
[----:B------:R-:W4:Y:S01]  /*12e0*/  LDC R62, c[0x0][0x288] ;  /* 0x0000a200ff3e7b82 */ /* 0x000f220000000800 */
[----:B------:R-:W-:Y:S01]  /*12f0*/  SHF.R.S32.HI R3, RZ, 0x5, R3 ;  /* 0x00000005ff037819 */ /* 0x000fe20000011403 */
[----:B------:R-:W-:Y:S01]  /*1300*/  IMAD.IADD R5, R4, 0x1, -R5 ;  /* 0x0000000104057824 */ /* 0x000fe200078e0a05 */
[----:B------:R-:W-:Y:S01]  /*1310*/  LOP3.LUT R7, R7, 0xfffffff8, RZ, 0xc0, !PT ;  /* 0xfffffff807077812 */ /* 0x000fe200078ec0ff */
[----:B------:R-:W-:Y:S01]  /*1320*/  IMAD.MOV.U32 R4, RZ, RZ, -0x1 ;  /* 0xffffffffff047424 */ /* 0x000fe200078e00ff */
[----:B------:R-:W-:Y:S01]  /*1330*/  USEL UR7, URZ, 0x1, UP0 ;  /* 0x000000013f077887 */ /* 0x000fe20008000000 */
[----:B------:R-:W-:Y:S01]  /*1340*/  IMAD.SHL.U32 R60, R5, 0x2, RZ ;  /* 0x00000002053c7824 */ /* 0x000fe200078e00ff */
[----:B------:R-:W-:Y:S01]  /*1350*/  USHF.L.U32 UR48, UR40, 0x1, URZ ;  /* 0x0000000128307899 */ /* 0x000fe2000800063f */
[----:B------:R-:W-:Y:S01]  /*1360*/  IMAD.IADD R58, R58, 0x1, -R7 ;  /* 0x000000013a3a7824 */ /* 0x000fe200078e0a07 */
[----:B-1----:R-:W-:-:S02]  /*1370*/  ULEA UR41, UR4, UR41, 0x18 ;  /* 0x0000002904297291 */ /* 0x002fc4000f8ec03f */
[----:B------:R-:W-:Y:S01]  /*1380*/  USHF.L.U32 UR4, UR5, 0x3, URZ ;  /* 0x0000000305047899 */ /* 0x000fe2000800063f */
[C-C-:B------:R-:W-:Y:S01]  /*1390*/  IMAD R65, R3.reuse, -0x10, -R58.reuse ;  /* 0xfffffff003417824 */ /* 0x140fe200078e0a3a */
[----:B------:R-:W-:Y:S01]  /*13a0*/  UIADD3 UR5, UR41, 0x100, URZ ;  /* 0x0000010029057890 */ /* 0x000fe2000fffe03f */
[--C-:B------:R-:W-:Y:S01]  /*13b0*/  SHF.R.S32.HI R59, RZ, 0x1f, R58.reuse ;  /* 0x0000001fff3b7819 */ /* 0x100fe2000001143a */
[----:B------:R-:W-:Y:S01]  /*13c0*/  UIADD3 UR6, UR41, 0x1900, URZ ;  /* 0x0000190029067890 */ /* 0x000fe2000fffe03f */
[-C--:B---3--:R-:W-:Y:S01]  /*13d0*/  SHF.L.U32 R4, R4, R63.reuse, RZ ;  /* 0x0000003f04047219 */ /* 0x088fe200000006ff */
[----:B------:R-:W-:Y:S01]  /*13e0*/  USHF.R.U32.HI UR5, URZ, 0x4, UR5 ;  /* 0x000000043f057899 */ /* 0x000fe20008011605 */
[----:B------:R-:W-:Y:S01]  /*13f0*/  SHF.L.U32 R63, R6, R63, RZ ;  /* 0x0000003f063f7219 */ /* 0x000fe200000006ff */
[----:B------:R-:W-:Y:S01]  /*1400*/  USHF.R.U32.HI UR6, URZ, 0x4, UR6 ;  /* 0x000000043f067899 */ /* 0x000fe20008011606 */
[----:B------:R-:W-:Y:S01]  /*1410*/  IMAD.WIDE R58, R3, 0x10, R58 ;  /* 0x00000010033a7825 */ /* 0x000fe200078e023a */
[----:B------:R-:W-:Y:S01]  /*1420*/  UIADD3 UR47, UR41, 0x40, URZ ;  /* 0x00000040292f7890 */ /* 0x000fe2000fffe03f */
[----:B------:R-:W-:Y:S01]  /*1430*/  LOP3.LUT R64, RZ, R4, RZ, 0x33, !PT ;  /* 0x00000004ff407212 */ /* 0x000fe200078e33ff */
[----:B------:R-:W-:Y:S01]  /*1440*/  ULOP3.LUT UR4, UR4, 0x8, URZ, 0xc0, !UPT ;  /* 0x0000000804047892 */ /* 0x000fe2000f8ec03f */
[----:B----4-:R-:W-:Y:S01]  /*1450*/  IMAD R62, R5, -0x2, R62 ;  /* 0xfffffffe053e7824 */ /* 0x010fe200078e023e */
[----:B------:R-:W-:Y:S01]  /*1460*/  ULOP3.LUT UR5, UR5, 0x3fff, URZ, 0xc0, !UPT ;  /* 0x00003fff05057892 */ /* 0x000fe2000f8ec03f */
[----:B------:R-:W-:Y:S01]  /*1470*/  IMAD.U32 R68, RZ, RZ, UR7 ;  /* 0x00000007ff447e24 */ /* 0x000fe2000f8e00ff */
[----:B------:R-:W-:Y:S01]  /*1480*/  ULOP3.LUT UR6, UR6, 0x3fff, URZ, 0xc0, !UPT ;  /* 0x00003fff06067892 */ /* 0x000fe2000f8ec03f */
[----:B------:R-:W-:Y:S01]  /*1490*/  SHF.R.S32.HI R61, RZ, 0x1f, R60 ;  /* 0x0000001fff3d7819 */ /* 0x000fe2000001143c */
[----:B------:R-:W-:Y:S01]  /*14a0*/  VIADD R65, R65, UR8 ;  /* 0x0000000841417c36 */ /* 0x000fe20008000000 */
[----:B------:R-:W-:-:S02]  /*14b0*/  UIADD3 UR42, -UR42, UR40, URZ ;  /* 0x000000282a2a7290 */ /* 0x000fc4000fffe13f */
[----:B------:R-:W-:Y:S02]  /*14c0*/  ULEA UR43, UR43, UR47, 0x3 ;  /* 0x0000002f2b2b7291 */ /* 0x000fe4000f8e183f */
[----:B------:R-:W-:Y:S02]  /*14d0*/  ULOP3.LUT UR49, UR4, 0x8, URZ, 0x3c, !UPT ;  /* 0x0000000804317892 */ /* 0x000fe4000f8e3c3f */
[----:B------:R-:W-:Y:S02]  /*14e0*/  ULOP3.LUT UR44, UR4, 0x18, URZ, 0x3c, !UPT ;  /* 0x00000018042c7892 */ /* 0x000fe4000f8e3c3f */
[----:B------:R-:W-:Y:S02]  /*14f0*/  ULOP3.LUT UR45, UR5, 0x10000, URZ, 0xfc, !UPT ;  /* 0x00010000052d7892 */ /* 0x000fe4000f8efc3f */
[----:B------:R-:W-:Y:S01]  /*1500*/  ULOP3.LUT UR46, UR6, 0x10000, URZ, 0xfc, !UPT ;  /* 0x00010000062e7892 */ /* 0x000fe2000f8efc3f */
[----:B--2---:R-:W-:-:S11]  /*1510*/  SHF.L.U64.HI R66, R8, 0x1, R0 ;  /* 0x0000000108427819 */ /* 0x004fd60000010200 */
.L_x_102:
[----:B------:R-:W-:-:S04]  /*1520*/  SHF.L.U32 R0, R68, 0x1f, RZ ;  /* 0x0000001f44007819 */ /* 0x000fc800000006ff */
[----:B------:R-:W1:Y:S02]  /*1530*/  SYNCS.PHASECHK.TRANS64.TRYWAIT P0, [UR43+-0x8], R0 ;  /* 0xfffff800ff0075a7 */ /* 0x000e64000800016b */
[----:B-1----:R-:W-:Y:S05]  /*1540*/  @!P0 BRA `(.L_x_15) ;  /* 0x0000003800888947 */ /* 0x002fea0003800000 */
.L_x_123:
[----:B------:R-:W-:Y:S02]  /*1550*/  ULDC UR4, c[0x0][0x28c] ;  /* 0x0000a30000047ab9 */ /* 0x000fe40000000800 */
[----:B------:R-:W-:-:S13]  /*1560*/  ISETP.LT.AND P0, PT, RZ, UR4, PT ;  /* 0x00000004ff007c0c */ /* 0x000fda000bf01270 */
[----:B------:R-:W-:Y:S05]  /*1570*/  @P0 BRA `(.L_x_16) ;  /* 0x0000000000400947 */ /* 0x000fea0003800000 */
[----:B-1----:R-:W-:Y:S01]  /*1580*/  MOV R0, 0x0 ;  /* 0x0000000000007802 */ /* 0x002fe20000000f00 */
[----:B------:R-:W-:Y:S01]  /*1590*/  ULDC.64 UR4, c[0x4][0x68] ;  /* 0x01001a0000047ab9 */ /* 0x000fe20000000a00 */
[----:B------:R-:W-:Y:S01]  /*15a0*/  ULDC.64 UR6, c[0x4][0x8] ;  /* 0x0100020000067ab9 */ /* 0x000fe20000000a00 */
[----:B------:R-:W-:Y:S01]  /*15b0*/  IMAD.U32 R4, RZ, RZ, UR4 ;  /* 0x00000004ff047e24 */ /* 0x000fe2000f8e00ff */
[----:B------:R1:W2:Y:S01]  /*15c0*/  LDC.64 R14, c[0x4][R0] ;  /* 0x01000000000e7b82 */ /* 0x0002a20000000a00 */
[----:B------:R-:W-:Y:S01]  /*15d0*/  IMAD.U32 R5, RZ, RZ, UR5 ;  /* 0x00000005ff057e24 */ /* 0x000fe2000f8e00ff */
[----:B------:R-:W-:Y:S01]  /*15e0*/  ULDC.64 UR4, c[0x4][0x70] ;  /* 0x01001c0000047ab9 */ /* 0x000fe20000000a00 */
[----:B0-----:R-:W-:Y:S02]  /*15f0*/  IMAD.U32 R10, RZ, RZ, UR6 ;  /* 0x00000006ff0a7e24 */ /* 0x001fe4000f8e00ff */
[----:B------:R-:W-:Y:S02]  /*1600*/  IMAD.U32 R6, RZ, RZ, UR4 ;  /* 0x00000004ff067e24 */ /* 0x000fe4000f8e00ff */
[----:B------:R-:W-:-:S02]  /*1610*/  IMAD.U32 R7, RZ, RZ, UR5 ;  /* 0x00000005ff077e24 */ /* 0x000fc4000f8e00ff */
[----:B------:R-:W-:Y:S02]  /*1620*/  IMAD.U32 R11, RZ, RZ, UR7 ;  /* 0x00000007ff0b7e24 */ /* 0x000fe4000f8e00ff */
[----:B------:R-:W-:Y:S02]  /*1630*/  IMAD.MOV.U32 R8, RZ, RZ, 0x1e1 ;  /* 0x000001e1ff087424 */ /* 0x000fe400078e00ff */
[----:B------:R-:W-:Y:S02]  /*1640*/  IMAD.MOV.U32 R12, RZ, RZ, 0x1 ;  /* 0x00000001ff0c7424 */ /* 0x000fe400078e00ff */
[----:B-1----:R-:W-:-:S07]  /*1650*/  IMAD.MOV.U32 R13, RZ, RZ, RZ ;  /* 0x000000ffff0d7224 */ /* 0x002fce00078e00ff */
[----:B------:R-:W-:-:S07]  /*1660*/  LEPC R20, `(.L_x_16) ;  /* 0x000000001014794e */ /* 0x000fce0000000000 */
[----:B--2--5:R-:W-:Y:S05]  /*1670*/  CALL.ABS.NOINC R14 ;  /* 0x000000000e007343 */ /* 0x024fea0003c00000 */
.L_x_16:
[----:B-1----:R-:W-:-:S04]  /*1680*/  LOP3.LUT R0, R23, 0x1, RZ, 0xfc, !PT ;  /* 0x0000000117007812 */ /* 0x002fc800078efcff */
[----:B------:R-:W-:-:S13]  /*1690*/  ISETP.NE.AND P0, PT, R0, 0x3, PT ;  /* 0x000000030000780c */ /* 0x000fda0003f05270 */
[----:B------:R-:W-:Y:S05]  /*16a0*/  @!P0 BRA `(.L_x_17) ;  /* 0x0000000000048947 */ /* 0x000fea0003800000 */
[----:B------:R-:W-:Y:S01]  /*16b0*/  BPT.TRAP 0x1 ;  /* 0x000000040000795c */ /* 0x000fe20000300000 */
.L_x_17:
[----:B------:R-:W-:Y:S02]  /*16c0*/  IMAD.U32 R3, RZ, RZ, UR39 ;  /* 0x00000027ff037e24 */ /* 0x000fe4000f8e00ff */
[----:B------:R-:W-:-:S03]  /*16d0*/  IMAD.U32 R0, RZ, RZ, UR38 ;  /* 0x00000026ff007e24 */ /* 0x000fc6000f8e00ff */
[----:B------:R-:W-:Y:S02]  /*16e0*/  LEA R3, R3, UR41, 0x3 ;  /* 0x0000002903037c11 */ /* 0x000fe4000f8e18ff */
[----:B------:R-:W-:-:S04]  /*16f0*/  SHF.L.U32 R0, R0, 0x1f, RZ ;  /* 0x0000001f00007819 */ /* 0x000fc800000006ff */
[----:B------:R1:W2:Y:S01]  /*1700*/  SYNCS.PHASECHK.TRANS64.TRYWAIT P1, [R3+URZ], R0 ;  /* 0x00000000030075a7 */ /* 0x0002a2000802017f */
[----:B------:R-:W-:Y:S05]  /*1710*/  @!P0 BRA `(.L_x_18) ;  /* 0x0000000000048947 */ /* 0x000fea0003800000 */
[----:B------:R-:W-:Y:S01]  /*1720*/  BPT.TRAP 0x1 ;  /* 0x000000040000795c */ /* 0x000fe20000300000 */
.L_x_18:
[----:B--2---:R-:W-:Y:S05]  /*1730*/  @P1 BRA `(.L_x_19) ;  /* 0x0000000000081947 */ /* 0x004fea0003800000 */
[----:B------:R-:W2:Y:S02]  /*1740*/  SYNCS.PHASECHK.TRANS64.TRYWAIT P1, [R3+URZ], R0 ;  /* 0x00000000030075a7 */ /* 0x000ea4000802017f */
[----:B--2---:R-:W-:Y:S05]  /*1750*/  @!P1 BRA `(.L_x_20) ;  /* 0x00000038001c9947 */ /* 0x004fea0003800000 */
.L_x_19:
[----:B------:R-:W-:Y:S05]  /*1760*/  WARPSYNC.ALL ;  /* 0x0000000000007948 */ /* 0x000fea0003800000 */
[----:B------:R-:W-:Y:S01]  /*1770*/  ULEA UR4, UR39, UR45, 0x7 ;  /* 0x0000002d27047291 */ /* 0x000fe2000f8e383f */
[----:B------:R-:W-:Y:S01]  /*1780*/  WARPGROUP.ARRIVE ;  /* 0x00000000000079c5 */ /* 0x000fe20000000000 */
[----:B------:R-:W-:Y:S01]  /*1790*/  ULEA UR6, UR39, UR46, 0x7 ;  /* 0x0000002e27067291 */ /* 0x000fe2000f8e383f */
[----:B-12---:R-:W-:Y:S01]  /*17a0*/  IMAD.U32 R0, RZ, RZ, UR42 ;  /* 0x0000002aff007e24 */ /* 0x006fe2000f8e00ff */
[----:B------:R-:W-:Y:S01]  /*17b0*/  UMOV UR5, 0xc0000010 ;  /* 0xc000001000057882 */ /* 0x000fe20000000000 */
[----:B------:R-:W-:-:S03]  /*17c0*/  UMOV UR7, 0xc0000010 ;  /* 0xc000001000077882 */ /* 0x000fc60000000000 */
[----:B------:R-:W-:-:S03]  /*17d0*/  ISETP.GE.AND P1, PT, R0, 0x1, PT ;  /* 0x000000010000780c */ /* 0x000fc60003f26270 */
[----:B------:R-:W-:Y:S03]  /*17e0*/  IGMMA.64x64x32.S8.S8 R24, gdesc[UR4], RZ, !UPT, gsb0 ;  /* 0x01e00000041879f1 */ /* 0x000fe6000c0410ff */
[----:B------:R-:W-:-:S07]  /*17f0*/  WARPGROUP.DEPBAR.LE gsb0, 0x0 ;  /* 0x00008000000079c5 */ /* 0x000fce0000010000 */
[----:B------:R-:W-:Y:S05]  /*1800*/  @!P1 BRA `(.L_x_21) ;  /* 0x0000000000b49947 */ /* 0x000fea0003800000 */
[----:B------:R-:W-:Y:S01]  /*1810*/  UIADD3 UR4, UR39, 0x1, URZ ;  /* 0x0000000127047890 */ /* 0x000fe2000fffe03f */
[----:B------:R-:W-:Y:S01]  /*1820*/  IMAD.U32 R0, RZ, RZ, UR42 ;  /* 0x0000002aff007e24 */ /* 0x000fe2000f8e00ff */
[----:B------:R-:W-:Y:S02]  /*1830*/  UMOV UR9, UR39 ;  /* 0x0000002700097c82 */ /* 0x000fe40008000000 */
[----:B------:R-:W-:-:S04]  /*1840*/  UISETP.NE.AND UP0, UPT, UR4, 0x3, UPT ;  /* 0x000000030400788c */ /* 0x000fc8000bf05270 */
[----:B------:R-:W-:Y:S02]  /*1850*/  USEL UR5, URZ, 0x1, UP0 ;  /* 0x000000013f057887 */ /* 0x000fe40008000000 */
[----:B------:R-:W-:Y:S02]  /*1860*/  USEL UR8, UR4, URZ, UP0 ;  /* 0x0000003f04087287 */ /* 0x000fe40008000000 */
[----:B------:R-:W-:-:S06]  /*1870*/  ULOP3.LUT UR5, UR38, UR5, URZ, 0x3c, !UPT ;  /* 0x0000000526057292 */ /* 0x000fcc000f8e3c3f */
[----:B------:R-:W-:-:S07]  /*1880*/  IMAD.U32 R5, RZ, RZ, UR5 ;  /* 0x00000005ff057e24 */ /* 0x000fce000f8e00ff */
.L_x_28:
[----:B-12---:R-:W-:Y:S05]  /*1890*/  @!P0 BRA `(.L_x_22) ;  /* 0x0000000000048947 */ /* 0x006fea0003800000 */
[----:B------:R-:W-:Y:S01]  /*18a0*/  BPT.TRAP 0x1 ;  /* 0x000000040000795c */ /* 0x000fe20000300000 */
.L_x_22:
[----:B------:R-:W-:Y:S01]  /*18b0*/  ULEA UR4, UR8, UR41, 0x3 ;  /* 0x0000002908047291 */ /* 0x000fe2000f8e183f */
[----:B------:R-:W-:-:S08]  /*18c0*/  SHF.L.U32 R3, R5, 0x1f, RZ ;  /* 0x0000001f05037819 */ /* 0x000fd000000006ff */
[----:B------:R1:W2:Y:S01]  /*18d0*/  SYNCS.PHASECHK.TRANS64.TRYWAIT P1, [UR4], R3 ;  /* 0x00000003ff0075a7 */ /* 0x0002a20008020144 */
[----:B------:R-:W-:Y:S05]  /*18e0*/  @!P0 BRA `(.L_x_23) ;  /* 0x0000000000048947 */ /* 0x000fea0003800000 */
[----:B------:R-:W-:Y:S01]  /*18f0*/  BPT.TRAP 0x1 ;  /* 0x000000040000795c */ /* 0x000fe20000300000 */
.L_x_23:
[----:B--2---:R-:W-:Y:S05]  /*1900*/  @P1 BRA `(.L_x_24) ;  /* 0x0000000000081947 */ /* 0x004fea0003800000 */
[----:B------:R-:W2:Y:S02]  /*1910*/  SYNCS.PHASECHK.TRANS64.TRYWAIT P1, [UR4], R3 ;  /* 0x00000003ff0075a7 */ /* 0x000ea40008020144 */
[----:B--2---:R-:W-:Y:S05]  /*1920*/  @!P1 BRA `(.L_x_25) ;  /* 0x0000003400bc9947 */ /* 0x004fea0003800000 */
.L_x_24:
[----:B------:R-:W-:Y:S01]  /*1930*/  ULEA UR4, UR8, UR45, 0x7 ;  /* 0x0000002d08047291 */ /* 0x000fe2000f8e383f */
[----:B------:R-:W-:Y:S01]  /*1940*/  WARPGROUP.ARRIVE ;  /* 0x00000000000079c5 */ /* 0x000fe20000000000 */
[----:B------:R-:W-:Y:S01]  /*1950*/  ULEA UR6, UR8, UR46, 0x7 ;  /* 0x0000002e08067291 */ /* 0x000fe2000f8e383f */
[----:B------:R-:W-:Y:S01]  /*1960*/  UMOV UR5, 0xc0000010 ;  /* 0xc000001000057882 */ /* 0x000fe20000000000 */
[----:B------:R-:W-:-:S07]  /*1970*/  UMOV UR7, 0xc0000010 ;  /* 0xc000001000077882 */ /* 0x000fce0000000000 */
[----:B------:R-:W-:Y:S03]  /*1980*/  IGMMA.64x64x32.S8.S8 R24, gdesc[UR4], R24, gsb0 ;  /* 0x01e00000041879f1 */ /* 0x000fe60008041018 */
[----:B------:R-:W-:Y:S02]  /*1990*/  WARPGROUP.DEPBAR.LE gsb0, 0x0 ;  /* 0x00008000000079c5 */ /* 0x000fe40000010000 */
[----:B------:R-:W-:Y:S05]  /*19a0*/  @!P0 BRA `(.L_x_26) ;  /* 0x0000000000048947 */ /* 0x000fea0003800000 */
[----:B------:R-:W-:Y:S01]  /*19b0*/  BPT.TRAP 0x1 ;  /* 0x000000040000795c */ /* 0x000fe20000300000 */
.L_x_26:
[----:B------:R-:W-:Y:S01]  /*19c0*/  ULEA UR4, UR9, UR41, 0x3 ;  /* 0x0000002909047291 */ /* 0x000fe2000f8e183f */
[----:B------:R-:W-:-:S03]  /*19d0*/  ISETP.GT.U32.AND P1, PT, R23, 0x1, PT ;  /* 0x000000011700780c */ /* 0x000fc60003f24070 */
[----:B------:R-:W-:-:S04]  /*19e0*/  UIADD3 UR4, UR4, 0x18, URZ ;  /* 0x0000001804047890 */ /* 0x000fc8000fffe03f */
[----:B------:R-:W-:-:S09]  /*19f0*/  UPRMT UR4, URZ, 0x654, UR4 ;  /* 0x000006543f047896 */ /* 0x000fd20008000004 */
[----:B------:R-:W-:Y:S01]  /*1a00*/  SYNCS.ARRIVE.TRANS64.RED.A1T0 RZ, [UR4], RZ ;  /* 0x000000ffffff79a7 */ /* 0x000fe20008100404 */
[----:B------:R-:W-:Y:S05]  /*1a10*/  @P1 BRA `(.L_x_27) ;  /* 0x0000000000041947 */ /* 0x000fea0003800000 */
[----:B------:R-:W-:Y:S01]  /*1a20*/  BPT.TRAP 0x1 ;  /* 0x000000040000795c */ /* 0x000fe20000300000 */
.L_x_27:
[----:B------:R-:W-:Y:S01]  /*1a30*/  UIADD3 UR8, UR8, 0x1, URZ ;  /* 0x0000000108087890 */ /* 0x000fe2000fffe03f */
[C---:B------:R-:W-:Y:S01]  /*1a40*/  ISETP.GT.AND P1, PT, R0.reuse, 0x1, PT ;  /* 0x000000010000780c */ /* 0x040fe20003f24270 */
[----:B------:R-:W-:Y:S01]  /*1a50*/  UIADD3 UR9, UR9, 0x1, URZ ;  /* 0x0000000109097890 */ /* 0x000fe2000fffe03f */
[----:B------:R-:W-:Y:S01]  /*1a60*/  VIADD R0, R0, 0xffffffff ;  /* 0xffffffff00007836 */ /* 0x000fe20000000000 */
[----:B------:R-:W-:Y:S02]  /*1a70*/  UISETP.NE.AND UP0, UPT, UR8, 0x3, UPT ;  /* 0x000000030800788c */ /* 0x000fe4000bf05270 */
[----:B------:R-:W-:Y:S02]  /*1a80*/  UISETP.NE.AND UP1, UPT, UR9, 0x3, UPT ;  /* 0x000000030900788c */ /* 0x000fe4000bf25270 */
[----:B------:R-:W-:Y:S02]  /*1a90*/  USEL UR4, URZ, 0x1, UP0 ;  /* 0x000000013f047887 */ /* 0x000fe40008000000 */
[----:B------:R-:W-:-:S02]  /*1aa0*/  USEL UR8, UR8, URZ, UP0 ;  /* 0x0000003f08087287 */ /* 0x000fc40008000000 */
[----:B------:R-:W-:Y:S02]  /*1ab0*/  USEL UR9, UR9, URZ, UP1 ;  /* 0x0000003f09097287 */ /* 0x000fe40008800000 */
[----:B------:R-:W-:Y:S01]  /*1ac0*/  LOP3.LUT R5, R5, UR4, RZ, 0x3c, !PT ;  /* 0x0000000405057c12 */ /* 0x000fe2000f8e3cff */
[----:B------:R-:W-:Y:S09]  /*1ad0*/  @P1 BRA `(.L_x_28) ;  /* 0xfffffffc006c1947 */ /* 0x000ff2000383ffff */
.L_x_21:
[----:B------:R-:W3:Y:S01]  /*1ae0*/  LDC R0, c[0x0][0x28c] ;  /* 0x0000a300ff007b82 */ /* 0x000ee20000000800 */
[----:B-12---:R-:W-:-:S04]  /*1af0*/  IMAD.U32 R3, RZ, RZ, UR49 ;  /* 0x00000031ff037e24 */ /* 0x006fc8000f8e00ff */
[----:B------:R1:W-:Y:S01]  /*1b00*/  SYNCS.ARRIVE.TRANS64.A1T0 RZ, [R3+UR47], RZ ;  /* 0x000000ff03ff79a7 */ /* 0x0003e2000810002f */
[----:B---3--:R-:W-:-:S13]  /*1b10*/  ISETP.GE.AND P1, PT, R0, 0x1, PT ;  /* 0x000000010000780c */ /* 0x008fda0003f26270 */
[----:B-1----:R-:W-:Y:S05]  /*1b20*/  @!P1 BRA `(.L_x_29) ;  /* 0x0000000000349947 */ /* 0x002fea0003800000 */
[----:B------:R-:W-:Y:S05]  /*1b30*/  @!P0 BRA `(.L_x_30) ;  /* 0x0000000000048947 */ /* 0x000fea0003800000 */
[----:B------:R-:W-:Y:S01]  /*1b40*/  BPT.TRAP 0x1 ;  /* 0x000000040000795c */ /* 0x000fe20000300000 */
.L_x_30:
[----:B------:R-:W-:Y:S01]  /*1b50*/  UIADD3 UR6, UR39, UR42, URZ ;  /* 0x0000002a27067290 */ /* 0x000fe2000fffe03f */
[----:B------:R-:W-:-:S03]  /*1b60*/  ISETP.GT.U32.AND P0, PT, R23, 0x1, PT ;  /* 0x000000011700780c */ /* 0x000fc60003f04070 */
[----:B------:R-:W-:-:S04]  /*1b70*/  UIMAD.WIDE.U32 UR4, UR6, -0x55555555, URZ ;  /* 0xaaaaaaab060478a5 */ /* 0x000fc8000f8e003f */
[----:B------:R-:W-:-:S04]  /*1b80*/  USHF.R.U32.HI UR4, URZ, 0x1, UR5 ;  /* 0x000000013f047899 */ /* 0x000fc80008011605 */
[----:B------:R-:W-:-:S04]  /*1b90*/  UIMAD UR6, UR4, -0x3, UR6 ;  /* 0xfffffffd040678a4 */ /* 0x000fc8000f8e0206 */
[----:B------:R-:W-:-:S04]  /*1ba0*/  ULEA UR6, UR6, UR41, 0x3 ;  /* 0x0000002906067291 */ /* 0x000fc8000f8e183f */
[----:B------:R-:W-:-:S04]  /*1bb0*/  UIADD3 UR6, UR6, 0x18, URZ ;  /* 0x0000001806067890 */ /* 0x000fc8000fffe03f */
[----:B------:R-:W-:-:S09]  /*1bc0*/  UPRMT UR6, URZ, 0x654, UR6 ;  /* 0x000006543f067896 */ /* 0x000fd20008000006 */
[----:B------:R-:W-:Y:S01]  /*1bd0*/  SYNCS.ARRIVE.TRANS64.RED.A1T0 RZ, [UR6], RZ ;  /* 0x000000ffffff79a7 */ /* 0x000fe20008100406 */
[----:B------:R-:W-:Y:S05]  /*1be0*/  @P0 BRA `(.L_x_29) ;  /* 0x0000000000040947 */ /* 0x000fea0003800000 */
[----:B------:R-:W-:Y:S01]  /*1bf0*/  BPT.TRAP 0x1 ;  /* 0x000000040000795c */ /* 0x000fe20000300000 */
.L_x_29:
[----:B------:R-:W-:Y:S01]  /*1c00*/  SHF.L.U32 R0, R68, 0x1f, RZ ;  /* 0x0000001f44007819 */ /* 0x000fe200000006ff */
[----:B------:R-:W-:Y:S01]  /*1c10*/  UIADD3 UR39, UR39, UR48, URZ ;  /* 0x0000003027277290 */ /* 0x000fe2000fffe03f */
[----:B------:R-:W-:Y:S01]  /*1c20*/  IMAD.SHL.U32 R13, R19, 0x40, RZ ;  /* 0x00000040130d7824 */ /* 0x000fe200078e00ff */
[----:B------:R-:W-:Y:S01]  /*1c30*/  UISETP.GE.U32.AND UP1, UPT, UR48, 0x3, UPT ;  /* 0x000000033000788c */ /* 0x000fe2000bf26070 */
[----:B------:R-:W1:Y:S01]  /*1c40*/  SYNCS.PHASECHK.TRANS64.TRYWAIT P0, [UR43+0x8], R0 ;  /* 0x00000800ff0075a7 */ /* 0x000e62000800016b */
[----:B------:R-:W-:Y:S01]  /*1c50*/  UISETP.GT.U32.AND UP0, UPT, UR39, 0x2, UPT ;  /* 0x000000022700788c */ /* 0x000fe2000bf04070 */
[----:B0-----:R-:W-:Y:S01]  /*1c60*/  SHF.R.S32.HI R11, RZ, 0x1f, R18 ;  /* 0x0000001fff0b7819 */ /* 0x001fe20000011412 */
[----:B------:R-:W-:Y:S02]  /*1c70*/  UIMAD.WIDE.U32 UR4, UR39, -0x55555555, URZ ;  /* 0xaaaaaaab270478a5 */ /* 0x000fe4000f8e003f */
[----:B------:R-:W-:Y:S02]  /*1c80*/  UISETP.LT.U32.AND UP0, UPT, UR48, 0x3, UP0 ;  /* 0x000000033000788c */ /* 0x000fe40008701070 */
[----:B------:R-:W-:-:S02]  /*1c90*/  USHF.R.U32.HI UR4, URZ, 0x1, UR5 ;  /* 0x000000013f047899 */ /* 0x000fc40008011605 */
[----:B------:R-:W-:Y:S02]  /*1ca0*/  USEL UR6, URZ, 0x1, !UP0 ;  /* 0x000000013f067887 */ /* 0x000fe4000c000000 */
[----:B------:R-:W-:Y:S02]  /*1cb0*/  UIMAD UR39, UR4, -0x3, UR39 ;  /* 0xfffffffd042778a4 */ /* 0x000fe4000f8e0227 */
[----:B------:R-:W-:-:S04]  /*1cc0*/  ULOP3.LUT UR38, UR38, UR6, URZ, 0x3c, !UPT ;  /* 0x0000000626267292 */ /* 0x000fc8000f8e3c3f */
[----:B------:R-:W-:Y:S01]  /*1cd0*/  @UP1 ULOP3.LUT UR38, UR38, 0x1, UR4, 0x78, !UPT ;  /* 0x0000000126261892 */ /* 0x000fe2000f8e7804 */
[----:B-1----:R-:W-:Y:S11]  /*1ce0*/  @!P0 BRA `(.L_x_31) ;  /* 0x0000003000e48947 */ /* 0x002ff60003800000 */
.L_x_124:
[----:B0-----:R-:W-:Y:S01]  /*1cf0*/  IMAD.SHL.U32 R0, R22, 0x40, RZ ;  /* 0x0000004016007824 */ /* 0x001fe200078e00ff */
[----:B------:R-:W-:Y:S01]  /*1d00*/  ULDC UR6, c[0x0][0x284] ;  /* 0x0000a10000067ab9 */ /* 0x000fe20000000800 */
[----:B------:R-:W-:Y:S01]  /*1d10*/  ULDC.64 UR4, c[0x0][0x5d0] ;  /* 0x0001740000047ab9 */ /* 0x000fe20000000a00 */
[----:B------:R-:W-:Y:S01]  /*1d20*/  SHF.R.S32.HI R10, RZ, 0x1f, R13 ;  /* 0x0000001fff0a7819 */ /* 0x000fe2000001140d */
[----:B------:R-:W-:Y:S01]  /*1d30*/  IMAD R3, R11, UR4, RZ ;  /* 0x000000040b037c24 */ /* 0x000fe2000f8e02ff */
[----:B------:R-:W-:Y:S01]  /*1d40*/  ISETP.GE.AND P0, PT, R0, UR6, PT ;  /* 0x0000000600007c0c */ /* 0x000fe2000bf06270 */
[C---:B------:R-:W-:Y:S01]  /*1d50*/  IMAD.WIDE.U32 R4, R18.reuse, UR4, R60 ;  /* 0x0000000412047c25 */ /* 0x040fe2000f8e003c */
[----:B------:R-:W-:Y:S02]  /*1d60*/  ULDC UR4, c[0x0][0x288] ;  /* 0x0000a20000047ab9 */ /* 0x000fe40000000800 */
[C---:B------:R-:W-:Y:S01]  /*1d70*/  ISETP.GE.OR P0, PT, R13.reuse, UR4, P0 ;  /* 0x000000040d007c0c */ /* 0x040fe20008706670 */
[----:B------:R-:W-:Y:S01]  /*1d80*/  IMAD R3, R18, UR5, R3 ;  /* 0x0000000512037c24 */ /* 0x000fe2000f8e0203 */
[----:B------:R-:W-:-:S04]  /*1d90*/  IADD3 R4, P1, R13, R4, RZ ;  /* 0x000000040d047210 */ /* 0x000fc80007f3e0ff */
[----:B------:R-:W-:-:S07]  /*1da0*/  IADD3.X R5, R10, R5, R3, P1, !PT ;  /* 0x000000050a057210 */ /* 0x000fce0000ffe403 */
[----:B------:R-:W-:Y:S05]  /*1db0*/  @P0 BRA `(.L_x_32) ;  /* 0x0000001c001c0947 */ /* 0x000fea0003800000 */
[----:B------:R-:W0:Y:S01]  /*1dc0*/  LDC.64 R8, c[0x0][0x5c8] ;  /* 0x00017200ff087b82 */ /* 0x000e220000000a00 */
[----:B------:R-:W-:Y:S01]  /*1dd0*/  IMAD.WIDE R14, R22, 0x40, R58 ;  /* 0x00000040160e7825 */ /* 0x000fe200078e023a */
[----:B------:R-:W-:Y:S01]  /*1de0*/  ULDC.64 UR4, c[0x0][0x5c0] ;  /* 0x0001700000047ab9 */ /* 0x000fe20000000a00 */
[----:B------:R-:W-:Y:S02]  /*1df0*/  BSSY B0, `(.L_x_32) ;  /* 0x00001c3000007945 */ /* 0x000fe40003800000 */
[----:B------:R-:W-:Y:S02]  /*1e00*/  IMAD.IADD R22, R65, 0x1, -R0 ;  /* 0x0000000141167824 */ /* 0x000fe400078e0a00 */
[----:B------:R-:W-:Y:S02]  /*1e10*/  IMAD.IADD R69, R62, 0x1, -R13 ;  /* 0x000000013e457824 */ /* 0x000fe400078e0a0d */
[-C--:B0-----:R-:W-:Y:S02]  /*1e20*/  IMAD R3, R15, R8.reuse, RZ ;  /* 0x000000080f037224 */ /* 0x081fe400078e02ff */
[----:B------:R-:W-:-:S04]  /*1e30*/  IMAD.WIDE.U32 R4, R14, R8, R4 ;  /* 0x000000080e047225 */ /* 0x000fc800078e0004 */
[----:B------:R-:W-:Y:S01]  /*1e40*/  IMAD R3, R14, R9, R3 ;  /* 0x000000090e037224 */ /* 0x000fe200078e0203 */
[----:B------:R-:W-:-:S03]  /*1e50*/  IADD3 R6, P0, R4, UR4, RZ ;  /* 0x0000000404067c10 */ /* 0x000fc6000ff1e0ff */
[----:B------:R-:W-:Y:S01]  /*1e60*/  IMAD.IADD R3, R5, 0x1, R3 ;  /* 0x0000000105037824 */ /* 0x000fe200078e0203 */
[----:B------:R-:W-:-:S04]  /*1e70*/  LEA R4, P1, R8, R6, 0x3 ;  /* 0x0000000608047211 */ /* 0x000fc800078218ff */
[----:B------:R-:W-:Y:S02]  /*1e80*/  IADD3.X R7, R3, UR5, RZ, P0, !PT ;  /* 0x0000000503077c10 */ /* 0x000fe400087fe4ff */
[----:B-----5:R-:W-:Y:S02]  /*1e90*/  ISETP.NE.AND P0, PT, R57, RZ, PT ;  /* 0x000000ff3900720c */ /* 0x020fe40003f05270 */
[----:B------:R-:W-:-:S11]  /*1ea0*/  LEA.HI.X R5, R8, R7, R9, 0x3, P1 ;  /* 0x0000000708057211 */ /* 0x000fd600008f1c09 */
[----:B------:R-:W-:Y:S05]  /*1eb0*/  @!P0 BRA `(.L_x_33) ;  /* 0x0000001400188947 */ /* 0x000fea0003800000 */
[----:B------:R-:W0:Y:S01]  /*1ec0*/  LDC.64 R20, c[0x0][0x5b0] ;  /* 0x00016c00ff147b82 */ /* 0x000e220000000a00 */
[----:B------:R-:W-:Y:S01]  /*1ed0*/  ULDC.64 UR4, c[0x0][0x5b8] ;  /* 0x00016e0000047ab9 */ /* 0x000fe20000000a00 */
[----:B------:R-:W-:Y:S01]  /*1ee0*/  ISETP.GE.AND P3, PT, R69, 0x1, PT ;  /* 0x000000014500780c */ /* 0x000fe20003f66270 */
[----:B------:R-:W-:Y:S01]  /*1ef0*/  IMAD.WIDE.U32 R8, R18, UR4, R60 ;  /* 0x0000000412087c25 */ /* 0x000fe2000f8e003c */
[----:B------:R-:W-:Y:S02]  /*1f00*/  BSSY B1, `(.L_x_34) ;  /* 0x000000e000017945 */ /* 0x000fe40003800000 */
[----:B------:R-:W-:Y:S01]  /*1f10*/  ISETP.LT.OR P1, PT, R22, 0x1, !P3 ;  /* 0x000000011600780c */ /* 0x000fe20005f21670 */
[----:B------:R-:W-:Y:S01]  /*1f20*/  IMAD R3, R11, UR4, RZ ;  /* 0x000000040b037c24 */ /* 0x000fe2000f8e02ff */
[----:B------:R-:W1:Y:S01]  /*1f30*/  LDC.64 R70, c[0x0][0x5a8] ;  /* 0x00016a00ff467b82 */ /* 0x000e620000000a00 */
[----:B------:R-:W-:Y:S02]  /*1f40*/  IADD3 R12, P0, R13, R8, RZ ;  /* 0x000000080d0c7210 */ /* 0x000fe40007f1e0ff */
[----:B------:R-:W-:-:S05]  /*1f50*/  IMAD R3, R18, UR5, R3 ;  /* 0x0000000512037c24 */ /* 0x000fca000f8e0203 */
[----:B------:R-:W-:Y:S01]  /*1f60*/  IADD3.X R13, R10, R9, R3, P0, !PT ;  /* 0x000000090a0d7210 */ /* 0x000fe200007fe403 */
[-C--:B0-----:R-:W-:Y:S02]  /*1f70*/  IMAD R0, R15, R20.reuse, RZ ;  /* 0x000000140f007224 */ /* 0x081fe400078e02ff */
[----:B------:R-:W-:-:S04]  /*1f80*/  IMAD.WIDE.U32 R8, R14, R20, R12 ;  /* 0x000000140e087225 */ /* 0x000fc800078e000c */
[----:B------:R-:W-:Y:S01]  /*1f90*/  IMAD R19, R14, R21, R0 ;  /* 0x000000150e137224 */ /* 0x000fe200078e0200 */
[----:B-1----:R-:W-:-:S04]  /*1fa0*/  IADD3 R8, P0, R8, R70, RZ ;  /* 0x0000004608087210 */ /* 0x002fc80007f1e0ff */
[----:B------:R-:W-:Y:S01]  /*1fb0*/  IADD3.X R9, R71, R9, R19, P0, !PT ;  /* 0x0000000947097210 */ /* 0x000fe200007fe413 */
[----:B------:R-:W-:Y:S08]  /*1fc0*/  @P1 BRA `(.L_x_35) ;  /* 0x0000000000041947 */ /* 0x000ff00003800000 */
[----:B------:R0:W5:Y:S02]  /*1fd0*/  LDG.E.U8 R67, desc[UR36][R8.64] ;  /* 0x0000002408437981 */ /* 0x000164000c1e1100 */
.L_x_35:
[----:B------:R-:W-:Y:S05]  /*1fe0*/  BSYNC B1 ;  /* 0x0000000000017941 */ /* 0x000fea0003800000 */
.L_x_34:
[----:B-----5:R-:W-:Y:S01]  /*1ff0*/  LOP3.LUT R0, R67, 0xffff, RZ, 0xc0, !PT ;  /* 0x0000ffff43007812 */ /* 0x020fe200078ec0ff */
[----:B------:R-:W-:Y:S01]  /*2000*/  IMAD.SHL.U32 R10, R20, 0x8, RZ ;  /* 0x00000008140a7824 */ /* 0x000fe200078e00ff */
[----:B------:R-:W-:Y:S01]  /*2010*/  ISETP.GE.AND P2, PT, R69, 0x2, PT ;  /* 0x000000024500780c */ /* 0x000fe20003f46270 */
[----:B------:R-:W-:Y:S01]  /*2020*/  BSSY B1, `(.L_x_36) ;  /* 0x000000e000017945 */ /* 0x000fe20003800000 */
[----:B------:R-:W-:Y:S02]  /*2030*/  PRMT R0, R0, 0x8880, RZ ;  /* 0x0000888000007816 */ /* 0x000fe400000000ff */
[----:B------:R-:W-:Y:S02]  /*2040*/  ISETP.LT.OR P0, PT, R22, 0x1, !P2 ;  /* 0x000000011600780c */ /* 0x000fe40005701670 */
[----:B------:R-:W-:Y:S01]  /*2050*/  SHF.L.U64.HI R11, R20, 0x3, R21 ;  /* 0x00000003140b7819 */ /* 0x000fe20000010215 */
[----:B------:R-:W-:-:S04]  /*2060*/  IMAD R3, R0, R57, RZ ;  /* 0x0000003900037224 */ /* 0x000fc800078e02ff */
[----:B------:R-:W-:Y:S02]  /*2070*/  @!P1 IMAD R15, R24, R56, R3 ;  /* 0x00000038180f9224 */ /* 0x000fe400078e0203 */
[----:B------:R-:W-:-:S03]  /*2080*/  IMAD.WIDE.U32 R10, R14, R20, R10 ;  /* 0x000000140e0a7225 */ /* 0x000fc600078e000a */
[----:B------:R1:W-:Y:S01]  /*2090*/  @!P1 STG.E.U8 desc[UR36][R6.64], R15 ;  /* 0x0000000f06009986 */ /* 0x0003e2000c101124 */
[----:B------:R-:W-:Y:S01]  /*20a0*/  IMAD.IADD R14, R19, 0x1, R11 ;  /* 0x00000001130e7824 */ /* 0x000fe200078e020b */
[----:B------:R-:W-:Y:S01]  /*20b0*/  IADD3 R10, P4, P5, R12, R70, R10 ;  /* 0x000000460c0a7210 */ /* 0x000fe20007d9e00a */
[----:B------:R-:W-:-:S12]  /*20c0*/  @P0 BRA `(.L_x_37) ;  /* 0x00000000000c0947 */ /* 0x000fd80003800000 */
[----:B------:R-:W2:Y:S02]  /*20d0*/  LDG.E.U8 R67, desc[UR36][R8.64+0x1] ;  /* 0x0000012408437981 */ /* 0x000ea4000c1e1100 */
[----:B--2---:R-:W-:-:S05]  /*20e0*/  PRMT R0, R67, 0x8880, RZ ;  /* 0x0000888043007816 */ /* 0x004fca00000000ff */
[----:B------:R-:W-:-:S07]  /*20f0*/  IMAD R3, R0, R57, RZ ;  /* 0x0000003900037224 */ /* 0x000fce00078e02ff */
.L_x_37:
[----:B------:R-:W-:Y:S05]  /*2100*/  BSYNC B1 ;  /* 0x0000000000017941 */ /* 0x000fea0003800000 */
.L_x_36:
[C---:B------:R-:W-:Y:S01]  /*2110*/  ISETP.LT.OR P3, PT, R22.reuse, 0x9, !P3 ;  /* 0x000000091600780c */ /* 0x040fe20005f61670 */
[----:B------:R-:W-:Y:S01]  /*2120*/  @!P0 IMAD R25, R25, R56, R3 ;  /* 0x0000003819198224 */ /* 0x000fe200078e0203 */
[----:B------:R-:W-:Y:S01]  /*2130*/  ISETP.GE.AND P1, PT, R69, 0x9, PT ;  /* 0x000000094500780c */ /* 0x000fe20003f26270 */
[----:B------:R-:W-:Y:S01]  /*2140*/  BSSY B1, `(.L_x_38) ;  /* 0x000000b000017945 */ /* 0x000fe20003800000 */
[----:B------:R-:W-:Y:S02]  /*2150*/  IADD3.X R11, R13, R71, R14, P4, P5 ;  /* 0x000000470d0b7210 */ /* 0x000fe400027ea40e */
[----:B------:R2:W-:Y:S01]  /*2160*/  @!P0 STG.E.U8 desc[UR36][R6.64+0x1], R25 ;  /* 0x0000011906008986 */ /* 0x0005e2000c101124 */
[----:B------:R-:W-:Y:S02]  /*2170*/  ISETP.GE.AND P0, PT, R69, 0xa, PT ;  /* 0x0000000a4500780c */ /* 0x000fe40003f06270 */
[C---:B------:R-:W-:Y:S02]  /*2180*/  ISETP.LT.OR P2, PT, R22.reuse, 0x9, !P2 ;  /* 0x000000091600780c */ /* 0x040fe40005741670 */
[----:B------:R-:W-:-:S02]  /*2190*/  ISETP.LT.OR P5, PT, R22, 0x1, !P1 ;  /* 0x000000011600780c */ /* 0x000fc40004fa1670 */
[----:B------:R-:W-:Y:S01]  /*21a0*/  ISETP.LT.OR P4, PT, R22, 0x1, !P0 ;  /* 0x000000011600780c */ /* 0x000fe20004781670 */
[----:B------:R-:W-:-:S12]  /*21b0*/  @P3 BRA `(.L_x_39) ;  /* 0x00000000000c3947 */ /* 0x000fd80003800000 */
[----:B------:R-:W3:Y:S02]  /*21c0*/  LDG.E.U8 R67, desc[UR36][R10.64] ;  /* 0x000000240a437981 */ /* 0x000ee4000c1e1100 */
[----:B---3--:R-:W-:-:S05]  /*21d0*/  PRMT R0, R67, 0x8880, RZ ;  /* 0x0000888043007816 */ /* 0x008fca00000000ff */
[----:B------:R-:W-:-:S07]  /*21e0*/  IMAD R3, R0, R57, RZ ;  /* 0x0000003900037224 */ /* 0x000fce00078e02ff */
.L_x_39:
[----:B------:R-:W-:Y:S05]  /*21f0*/  BSYNC B1 ;  /* 0x0000000000017941 */ /* 0x000fea0003800000 */
.L_x_38:
[----:B------:R-:W-:Y:S01]  /*2200*/  @!P3 IMAD R13, R26, R56, R3 ;  /* 0x000000381a0db224 */ /* 0x000fe200078e0203 */
[----:B------:R-:W-:Y:S04]  /*2210*/  BSSY B1, `(.L_x_40) ;  /* 0x0000006000017945 */ /* 0x000fe80003800000 */
[----:B------:R3:W-:Y:S01]  /*2220*/  @!P3 STG.E.U8 desc[UR36][R4.64], R13 ;  /* 0x0000000d0400b986 */ /* 0x0007e2000c101124 */
[----:B------:R-:W-:Y:S05]  /*2230*/  @P2 BRA `(.L_x_41) ;  /* 0x00000000000c2947 */ /* 0x000fea0003800000 */
[----:B------:R-:W4:Y:S02]  /*2240*/  LDG.E.U8 R67, desc[UR36][R10.64+0x1] ;  /* 0x000001240a437981 */ /* 0x000f24000c1e1100 */
[----:B----4-:R-:W-:-:S05]  /*2250*/  PRMT R0, R67, 0x8880, RZ ;  /* 0x0000888043007816 */ /* 0x010fca00000000ff */
[----:B------:R-:W-:-:S07]  /*2260*/  IMAD R3, R0, R57, RZ ;  /* 0x0000003900037224 */ /* 0x000fce00078e02ff */
.L_x_41:
[----:B------:R-:W-:Y:S05]  /*2270*/  BSYNC B1 ;  /* 0x0000000000017941 */ /* 0x000fea0003800000 */
.L_x_40:
[----:B------:R-:W-:Y:S01]  /*2280*/  @!P2 IMAD R27, R27, R56, R3 ;  /* 0x000000381b1ba224 */ /* 0x000fe200078e0203 */
[----:B------:R-:W-:Y:S04]  /*2290*/  BSSY B1, `(.L_x_42) ;  /* 0x0000006000017945 */ /* 0x000fe80003800000 */
[----:B------:R4:W-:Y:S01]  /*22a0*/  @!P2 STG.E.U8 desc[UR36][R4.64+0x1], R27 ;  /* 0x0000011b0400a986 */ /* 0x0009e2000c101124 */
[----:B------:R-:W-:Y:S05]  /*22b0*/  @P5 BRA `(.L_x_43) ;  /* 0x00000000000c5947 */ /* 0x000fea0003800000 */
[----:B------:R-:W5:Y:S02]  /*22c0*/  LDG.E.U8 R67, desc[UR36][R8.64+0x8] ;  /* 0x0000082408437981 */ /* 0x000f64000c1e1100 */
[----:B-----5:R-:W-:-:S05]  /*22d0*/  PRMT R0, R67, 0x8880, RZ ;  /* 0x0000888043007816 */ /* 0x020fca00000000ff */
[----:B------:R-:W-:-:S07]  /*22e0*/  IMAD R3, R0, R57, RZ ;  /* 0x0000003900037224 */ /* 0x000fce00078e02ff */
.L_x_43:
[----:B------:R-:W-:Y:S05]  /*22f0*/  BSYNC B1 ;  /* 0x0000000000017941 */ /* 0x000fea0003800000 */
.L_x_42:
[----:B---3--:R-:W-:Y:S01]  /*2300*/  @!P5 IMAD R13, R28, R56, R3 ;  /* 0x000000381c0dd224 */ /* 0x008fe200078e0203 */
[----:B------:R-:W-:Y:S04]  /*2310*/  BSSY B1, `(.L_x_44) ;  /* 0x0000006000017945 */ /* 0x000fe80003800000 */
[----:B------:R3:W-:Y:S01]  /*2320*/  @!P5 STG.E.U8 desc[UR36][R6.64+0x8], R13 ;  /* 0x0000080d0600d986 */ /* 0x0007e2000c101124 */
[----:B------:R-:W-:Y:S05]  /*2330*/  @P4 BRA `(.L_x_45) ;  /* 0x00000000000c4947 */ /* 0x000fea0003800000 */
[----:B------:R-:W5:Y:S02]  /*2340*/  LDG.E.U8 R67, desc[UR36][R8.64+0x9] ;  /* 0x0000092408437981 */ /* 0x000f64000c1e1100 */
[----:B-----5:R-:W-:-:S05]  /*2350*/  PRMT R0, R67, 0x8880, RZ ;  /* 0x0000888043007816 */ /* 0x020fca00000000ff */
[----:B------:R-:W-:-:S07]  /*2360*/  IMAD R3, R0, R57, RZ ;  /* 0x0000003900037224 */ /* 0x000fce00078e02ff */
.L_x_45:
[----:B------:R-:W-:Y:S05]  /*2370*/  BSYNC B1 ;  /* 0x0000000000017941 */ /* 0x000fea0003800000 */
.L_x_44:
[C---:B------:R-:W-:Y:S01]  /*2380*/  ISETP.LT.OR P1, PT, R22.reuse, 0x9, !P1 ;  /* 0x000000091600780c */ /* 0x040fe20004f21670 */
[----:B------:R-:W-:Y:S01]  /*2390*/  @!P4 IMAD R29, R29, R56, R3 ;  /* 0x000000381d1dc224 */ /* 0x000fe200078e0203 */
[C---:B------:R-:W-:Y:S01]  /*23a0*/  ISETP.GE.AND P3, PT, R69.reuse, 0x11, PT ;  /* 0x000000114500780c */ /* 0x040fe20003f66270 */
[----:B------:R-:W-:Y:S01]  /*23b0*/  BSSY B1, `(.L_x_46) ;  /* 0x000000a000017945 */ /* 0x000fe20003800000 */
[----:B------:R-:W-:Y:S02]  /*23c0*/  ISETP.GE.AND P2, PT, R69, 0x12, PT ;  /* 0x000000124500780c */ /* 0x000fe40003f46270 */
[----:B------:R0:W-:Y:S01]  /*23d0*/  @!P4 STG.E.U8 desc[UR36][R6.64+0x9], R29 ;  /* 0x0000091d0600c986 */ /* 0x0001e2000c101124 */
[C---:B------:R-:W-:Y:S02]  /*23e0*/  ISETP.LT.OR P0, PT, R22.reuse, 0x9, !P0 ;  /* 0x000000091600780c */ /* 0x040fe40004701670 */
[C---:B------:R-:W-:Y:S02]  /*23f0*/  ISETP.LT.OR P5, PT, R22.reuse, 0x1, !P3 ;  /* 0x000000011600780c */ /* 0x040fe40005fa1670 */
[----:B------:R-:W-:-:S02]  /*2400*/  ISETP.LT.OR P4, PT, R22, 0x1, !P2 ;  /* 0x000000011600780c */ /* 0x000fc40005781670 */
[----:B------:R-:W-:Y:S11]  /*2410*/  @P1 BRA `(.L_x_47) ;  /* 0x00000000000c1947 */ /* 0x000ff60003800000 */
[----:B------:R-:W5:Y:S02]  /*2420*/  LDG.E.U8 R67, desc[UR36][R10.64+0x8] ;  /* 0x000008240a437981 */ /* 0x000f64000c1e1100 */
[----:B-----5:R-:W-:-:S05]  /*2430*/  PRMT R0, R67, 0x8880, RZ ;  /* 0x0000888043007816 */ /* 0x020fca00000000ff */
[----:B------:R-:W-:-:S07]  /*2440*/  IMAD R3, R0, R57, RZ ;  /* 0x0000003900037224 */ /* 0x000fce00078e02ff */
.L_x_47:
[----:B------:R-:W-:Y:S05]  /*2450*/  BSYNC B1 ;  /* 0x0000000000017941 */ /* 0x000fea0003800000 */
.L_x_46:
[----:B---3--:R-:W-:Y:S01]  /*2460*/  @!P1 IMAD R13, R30, R56, R3 ;  /* 0x000000381e0d9224 */ /* 0x008fe200078e0203 */
[----:B------:R-:W-:Y:S04]  /*2470*/  BSSY B1, `(.L_x_48) ;  /* 0x0000006000017945 */ /* 0x000fe80003800000 */
[----:B------:R3:W-:Y:S01]  /*2480*/  @!P1 STG.E.U8 desc[UR36][R4.64+0x8], R13 ;  /* 0x0000080d04009986 */ /* 0x0007e2000c101124 */
[----:B------:R-:W-:Y:S05]  /*2490*/  @P0 BRA `(.L_x_49) ;  /* 0x00000000000c0947 */ /* 0x000fea0003800000 */
[----:B------:R-:W5:Y:S02]  /*24a0*/  LDG.E.U8 R67, desc[UR36][R10.64+0x9] ;  /* 0x000009240a437981 */ /* 0x000f64000c1e1100 */
[----:B-----5:R-:W-:-:S05]  /*24b0*/  PRMT R0, R67, 0x8880, RZ ;  /* 0x0000888043007816 */ /* 0x020fca00000000ff */
[----:B------:R-:W-:-:S07]  /*24c0*/  IMAD R3, R0, R57, RZ ;  /* 0x0000003900037224 */ /* 0x000fce00078e02ff */
.L_x_49:
[----:B------:R-:W-:Y:S05]  /*24d0*/  BSYNC B1 ;  /* 0x0000000000017941 */ /* 0x000fea0003800000 */
.L_x_48:
[----:B------:R-:W-:Y:S01]  /*24e0*/  @!P0 IMAD R31, R31, R56, R3 ;  /* 0x000000381f1f8224 */ /* 0x000fe200078e0203 */
[----:B------:R-:W-:Y:S04]  /*24f0*/  BSSY B1, `(.L_x_50) ;  /* 0x0000006000017945 */ /* 0x000fe80003800000 */
[----:B------:R0:W-:Y:S01]  /*2500*/  @!P0 STG.E.U8 desc[UR36][R4.64+0x9], R31 ;  /* 0x0000091f04008986 */ /* 0x0001e2000c101124 */
[----:B------:R-:W-:Y:S05]  /*2510*/  @P5 BRA `(.L_x_51) ;  /* 0x00000000000c5947 */ /* 0x000fea0003800000 */
[----:B------:R-:W5:Y:S02]  /*2520*/  LDG.E.U8 R67, desc[UR36][R8.64+0x10] ;  /* 0x0000102408437981 */ /* 0x000f64000c1e1100 */
[----:B-----5:R-:W-:-:S05]  /*2530*/  PRMT R0, R67, 0x8880, RZ ;  /* 0x0000888043007816 */ /* 0x020fca00000000ff */
[----:B------:R-:W-:-:S07]  /*2540*/  IMAD R3, R0, R57, RZ ;  /* 0x0000003900037224 */ /* 0x000fce00078e02ff */
.L_x_51:
[----:B------:R-:W-:Y:S05]  /*2550*/  BSYNC B1 ;  /* 0x0000000000017941 */ /* 0x000fea0003800000 */
.L_x_50:
[----:B---3--:R-:W-:Y:S01]  /*2560*/  @!P5 IMAD R13, R32, R56, R3 ;  /* 0x00000038200dd224 */ /* 0x008fe200078e0203 */
[----:B------:R-:W-:Y:S04]  /*2570*/  BSSY B1, `(.L_x_52) ;  /* 0x0000006000017945 */ /* 0x000fe80003800000 */
[----:B------:R3:W-:Y:S01]  /*2580*/  @!P5 STG.E.U8 desc[UR36][R6.64+0x10], R13 ;  /* 0x0000100d0600d986 */ /* 0x0007e2000c101124 */
[----:B------:R-:W-:Y:S05]  /*2590*/  @P4 BRA `(.L_x_53) ;  /* 0x00000000000c4947 */ /* 0x000fea0003800000 */
[----:B------:R-:W5:Y:S02]  /*25a0*/  LDG.E.U8 R67, desc[UR36][R8.64+0x11] ;  /* 0x0000112408437981 */ /* 0x000f64000c1e1100 */
[----:B-----5:R-:W-:-:S05]  /*25b0*/  PRMT R0, R67, 0x8880, RZ ;  /* 0x0000888043007816 */ /* 0x020fca00000000ff */
[----:B------:R-:W-:-:S07]  /*25c0*/  IMAD R3, R0, R57, RZ ;  /* 0x0000003900037224 */ /* 0x000fce00078e02ff */
.L_x_53:
[----:B------:R-:W-:Y:S05]  /*25d0*/  BSYNC B1 ;  /* 0x0000000000017941 */ /* 0x000fea0003800000 */
.L_x_52:
        /* <DEDUP_REMOVED lines=13> */
.L_x_55:
[----:B------:R-:W-:Y:S05]  /*26b0*/  BSYNC B1 ;  /* 0x0000000000017941 */ /* 0x000fea0003800000 */
.L_x_54:
[----:B---3--:R-:W-:Y:S01]  /*26c0*/  @!P3 IMAD R13, R34, R56, R3 ;  /* 0x00000038220db224 */ /* 0x008fe200078e0203 */
[----:B------:R-:W-:Y:S04]  /*26d0*/  BSSY B1, `(.L_x_56) ;  /* 0x0000006000017945 */ /* 0x000fe80003800000 */
[----:B------:R3:W-:Y:S01]  /*26e0*/  @!P3 STG.E.U8 desc[UR36][R4.64+0x10], R13 ;  /* 0x0000100d0400b986 */ /* 0x0007e2000c101124 */
[----:B------:R-:W-:Y:S05]  /*26f0*/  @P2 BRA `(.L_x_57) ;  /* 0x00000000000c2947 */ /* 0x000fea0003800000 */
[----:B------:R-:W5:Y:S02]  /*2700*/  LDG.E.U8 R67, desc[UR36][R10.64+0x11] ;  /* 0x000011240a437981 */ /* 0x000f64000c1e1100 */
[----:B-----5:R-:W-:-:S05]  /*2710*/  PRMT R0, R67, 0x8880, RZ ;  /* 0x0000888043007816 */ /* 0x020fca00000000ff */
[----:B------:R-:W-:-:S07]  /*2720*/  IMAD R3, R0, R57, RZ ;  /* 0x0000003900037224 */ /* 0x000fce00078e02ff */
.L_x_57:
[----:B------:R-:W-:Y:S05]  /*2730*/  BSYNC B1 ;  /* 0x0000000000017941 */ /* 0x000fea0003800000 */
.L_x_56:
[----:B------:R-:W-:Y:S01]  /*2740*/  @!P2 IMAD R35, R35, R56, R3 ;  /* 0x000000382323a224 */ /* 0x000fe200078e0203 */
[----:B------:R-:W-:Y:S04]  /*2750*/  BSSY B1, `(.L_x_58) ;  /* 0x0000006000017945 */ /* 0x000fe80003800000 */
[----:B------:R0:W-:Y:S01]  /*2760*/  @!P2 STG.E.U8 desc[UR36][R4.64+0x11], R35 ;  /* 0x000011230400a986 */ /* 0x0001e2000c101124 */
[----:B------:R-:W-:Y:S05]  /*2770*/  @P5 BRA `(.L_x_59) ;  /* 0x00000000000c5947 */ /* 0x000fea0003800000 */
[----:B------:R-:W5:Y:S02]  /*2780*/  LDG.E.U8 R67, desc[UR36][R8.64+0x18] ;  /* 0x0000182408437981 */ /* 0x000f64000c1e1100 */
[----:B-----5:R-:W-:-:S05]  /*2790*/  PRMT R0, R67, 0x8880, RZ ;  /* 0x0000888043007816 */ /* 0x020fca00000000ff */
[----:B------:R-:W-:-:S07]  /*27a0*/  IMAD R3, R0, R57, RZ ;  /* 0x0000003900037224 */ /* 0x000fce00078e02ff */
.L_x_59:
[----:B------:R-:W-:Y:S05]  /*27b0*/  BSYNC B1 ;  /* 0x0000000000017941 */ /* 0x000fea0003800000 */
.L_x_58:
[----:B---3--:R-:W-:Y:S01]  /*27c0*/  @!P5 IMAD R13, R36, R56, R3 ;  /* 0x00000038240dd224 */ /* 0x008fe200078e0203 */
[----:B------:R-:W-:Y:S04]  /*27d0*/  BSSY B1, `(.L_x_60) ;  /* 0x0000006000017945 */ /* 0x000fe80003800000 */
[----:B------:R3:W-:Y:S01]  /*27e0*/  @!P5 STG.E.U8 desc[UR36][R6.64+0x18], R13 ;  /* 0x0000180d0600d986 */ /* 0x0007e2000c101124 */
[----:B------:R-:W-:Y:S05]  /*27f0*/  @P4 BRA `(.L_x_61) ;  /* 0x00000000000c4947 */ /* 0x000fea0003800000 */
[----:B------:R-:W5:Y:S02]  /*2800*/  LDG.E.U8 R67, desc[UR36][R8.64+0x19] ;  /* 0x0000192408437981 */ /* 0x000f64000c1e1100 */
[----:B-----5:R-:W-:-:S05]  /*2810*/  PRMT R0, R67, 0x8880, RZ ;  /* 0x0000888043007816 */ /* 0x020fca00000000ff */
[----:B------:R-:W-:-:S07]  /*2820*/  IMAD R3, R0, R57, RZ ;  /* 0x0000003900037224 */ /* 0x000fce00078e02ff */
.L_x_61:
[----:B------:R-:W-:Y:S05]  /*2830*/  BSYNC B1 ;  /* 0x0000000000017941 */ /* 0x000fea0003800000 */
.L_x_60:
        /* <DEDUP_REMOVED lines=13> */
.L_x_63:
[----:B------:R-:W-:Y:S05]  /*2910*/  BSYNC B1 ;  /* 0x0000000000017941 */ /* 0x000fea0003800000 */
.L_x_62:
[----:B---3--:R-:W-:Y:S01]  /*2920*/  @!P1 IMAD R13, R38, R56, R3 ;  /* 0x00000038260d9224 */ /* 0x008fe200078e0203 */
[----:B------:R-:W-:Y:S04]  /*2930*/  BSSY B1, `(.L_x_64) ;  /* 0x0000006000017945 */ /* 0x000fe80003800000 */
[----:B------:R3:W-:Y:S01]  /*2940*/  @!P1 STG.E.U8 desc[UR36][R4.64+0x18], R13 ;  /* 0x0000180d04009986 */ /* 0x0007e2000c101124 */
[----:B------:R-:W-:Y:S05]  /*2950*/  @P4 BRA `(.L_x_65) ;  /* 0x00000000000c4947 */ /* 0x000fea0003800000 */
[----:B------:R-:W5:Y:S02]  /*2960*/  LDG.E.U8 R67, desc[UR36][R10.64+0x19] ;  /* 0x000019240a437981 */ /* 0x000f64000c1e1100 */
[----:B-----5:R-:W-:-:S05]  /*2970*/  PRMT R0, R67, 0x8880, RZ ;  /* 0x0000888043007816 */ /* 0x020fca00000000ff */
[----:B------:R-:W-:-:S07]  /*2980*/  IMAD R3, R0, R57, RZ ;  /* 0x0000003900037224 */ /* 0x000fce00078e02ff */
.L_x_65:
[----:B------:R-:W-:Y:S05]  /*2990*/  BSYNC B1 ;  /* 0x0000000000017941 */ /* 0x000fea0003800000 */
.L_x_64:
[----:B------:R-:W-:Y:S01]  /*29a0*/  @!P4 IMAD R39, R39, R56, R3 ;  /* 0x000000382727c224 */ /* 0x000fe200078e0203 */
[----:B------:R-:W-:Y:S04]  /*29b0*/  BSSY B1, `(.L_x_66) ;  /* 0x0000006000017945 */ /* 0x000fe80003800000 */
[----:B------:R0:W-:Y:S01]  /*29c0*/  @!P4 STG.E.U8 desc[UR36][R4.64+0x19], R39 ;  /* 0x000019270400c986 */ /* 0x0001e2000c101124 */
[----:B------:R-:W-:Y:S05]  /*29d0*/  @P5 BRA `(.L_x_67) ;  /* 0x00000000000c5947 */ /* 0x000fea0003800000 */
[----:B------:R-:W5:Y:S02]  /*29e0*/  LDG.E.U8 R67, desc[UR36][R8.64+0x20] ;  /* 0x0000202408437981 */ /* 0x000f64000c1e1100 */
[----:B-----5:R-:W-:-:S05]  /*29f0*/  PRMT R0, R67, 0x8880, RZ ;  /* 0x0000888043007816 */ /* 0x020fca00000000ff */
[----:B------:R-:W-:-:S07]  /*2a00*/  IMAD R3, R0, R57, RZ ;  /* 0x0000003900037224 */ /* 0x000fce00078e02ff */
.L_x_67:
[----:B------:R-:W-:Y:S05]  /*2a10*/  BSYNC B1 ;  /* 0x0000000000017941 */ /* 0x000fea0003800000 */
.L_x_66:
[----:B---3--:R-:W-:Y:S01]  /*2a20*/  @!P5 IMAD R13, R40, R56, R3 ;  /* 0x00000038280dd224 */ /* 0x008fe200078e0203 */
[----:B------:R-:W-:Y:S04]  /*2a30*/  BSSY B1, `(.L_x_68) ;  /* 0x0000006000017945 */ /* 0x000fe80003800000 */
[----:B------:R3:W-:Y:S01]  /*2a40*/  @!P5 STG.E.U8 desc[UR36][R6.64+0x20], R13 ;  /* 0x0000200d0600d986 */ /* 0x0007e2000c101124 */
[----:B------:R-:W-:Y:S05]  /*2a50*/  @P0 BRA `(.L_x_69) ;  /* 0x00000000000c0947 */ /* 0x000fea0003800000 */
[----:B------:R-:W5:Y:S02]  /*2a60*/  LDG.E.U8 R67, desc[UR36][R8.64+0x21] ;  /* 0x0000212408437981 */ /* 0x000f64000c1e1100 */
[----:B-----5:R-:W-:-:S05]  /*2a70*/  PRMT R0, R67, 0x8880, RZ ;  /* 0x0000888043007816 */ /* 0x020fca00000000ff */
[----:B------:R-:W-:-:S07]  /*2a80*/  IMAD R3, R0, R57, RZ ;  /* 0x0000003900037224 */ /* 0x000fce00078e02ff */
.L_x_69:
[----:B------:R-:W-:Y:S05]  /*2a90*/  BSYNC B1 ;  /* 0x0000000000017941 */ /* 0x000fea0003800000 */
.L_x_68:
        /* <DEDUP_REMOVED lines=13> */
.L_x_71:
[----:B------:R-:W-:Y:S05]  /*2b70*/  BSYNC B1 ;  /* 0x0000000000017941 */ /* 0x000fea0003800000 */
.L_x_70:
[----:B---3--:R-:W-:Y:S01]  /*2b80*/  @!P3 IMAD R13, R42, R56, R3 ;  /* 0x000000382a0db224 */ /* 0x008fe200078e0203 */
[----:B------:R-:W-:Y:S04]  /*2b90*/  BSSY B1, `(.L_x_72) ;  /* 0x0000006000017945 */ /* 0x000fe80003800000 */
[----:B------:R3:W-:Y:S01]  /*2ba0*/  @!P3 STG.E.U8 desc[UR36][R4.64+0x20], R13 ;  /* 0x0000200d0400b986 */ /* 0x0007e2000c101124 */
[----:B------:R-:W-:Y:S05]  /*2bb0*/  @P2 BRA `(.L_x_73) ;  /* 0x00000000000c2947 */ /* 0x000fea0003800000 */
[----:B------:R-:W5:Y:S02]  /*2bc0*/  LDG.E.U8 R67, desc[UR36][R10.64+0x21] ;  /* 0x000021240a437981 */ /* 0x000f64000c1e1100 */
[----:B-----5:R-:W-:-:S05]  /*2bd0*/  PRMT R0, R67, 0x8880, RZ ;  /* 0x0000888043007816 */ /* 0x020fca00000000ff */
[----:B------:R-:W-:-:S07]  /*2be0*/  IMAD R3, R0, R57, RZ ;  /* 0x0000003900037224 */ /* 0x000fce00078e02ff */
.L_x_73:
[----:B------:R-:W-:Y:S05]  /*2bf0*/  BSYNC B1 ;  /* 0x0000000000017941 */ /* 0x000fea0003800000 */
.L_x_72:
[----:B------:R-:W-:Y:S01]  /*2c00*/  @!P2 IMAD R43, R43, R56, R3 ;  /* 0x000000382b2ba224 */ /* 0x000fe200078e0203 */
[----:B------:R-:W-:Y:S04]  /*2c10*/  BSSY B1, `(.L_x_74) ;  /* 0x0000006000017945 */ /* 0x000fe80003800000 */
[----:B------:R0:W-:Y:S01]  /*2c20*/  @!P2 STG.E.U8 desc[UR36][R4.64+0x21], R43 ;  /* 0x0000212b0400a986 */ /* 0x0001e2000c101124 */
[----:B------:R-:W-:Y:S05]  /*2c30*/  @P0 BRA `(.L_x_75) ;  /* 0x00000000000c0947 */ /* 0x000fea0003800000 */
[----:B------:R-:W5:Y:S02]  /*2c40*/  LDG.E.U8 R67, desc[UR36][R8.64+0x28] ;  /* 0x0000282408437981 */ /* 0x000f64000c1e1100 */
[----:B-----5:R-:W-:-:S05]  /*2c50*/  PRMT R0, R67, 0x8880, RZ ;  /* 0x0000888043007816 */ /* 0x020fca00000000ff */
[----:B------:R-:W-:-:S07]  /*2c60*/  IMAD R3, R0, R57, RZ ;  /* 0x0000003900037224 */ /* 0x000fce00078e02ff */
.L_x_75:
[----:B------:R-:W-:Y:S05]  /*2c70*/  BSYNC B1 ;  /* 0x0000000000017941 */ /* 0x000fea0003800000 */
.L_x_74:
[----:B---3--:R-:W-:Y:S01]  /*2c80*/  @!P0 IMAD R13, R44, R56, R3 ;  /* 0x000000382c0d8224 */ /* 0x008fe200078e0203 */
[----:B------:R-:W-:Y:S04]  /*2c90*/  BSSY B1, `(.L_x_76) ;  /* 0x0000006000017945 */ /* 0x000fe80003800000 */
[----:B------:R3:W-:Y:S01]  /*2ca0*/  @!P0 STG.E.U8 desc[UR36][R6.64+0x28], R13 ;  /* 0x0000280d06008986 */ /* 0x0007e2000c101124 */
[----:B------:R-:W-:Y:S05]  /*2cb0*/  @P5 BRA `(.L_x_77) ;  /* 0x00000000000c5947 */ /* 0x000fea0003800000 */
[----:B------:R-:W5:Y:S02]  /*2cc0*/  LDG.E.U8 R67, desc[UR36][R8.64+0x29] ;  /* 0x0000292408437981 */ /* 0x000f64000c1e1100 */
[----:B-----5:R-:W-:-:S05]  /*2cd0*/  PRMT R0, R67, 0x8880, RZ ;  /* 0x0000888043007816 */ /* 0x020fca00000000ff */
[----:B------:R-:W-:-:S07]  /*2ce0*/  IMAD R3, R0, R57, RZ ;  /* 0x0000003900037224 */ /* 0x000fce00078e02ff */
.L_x_77:
[----:B------:R-:W-:Y:S05]  /*2cf0*/  BSYNC B1 ;  /* 0x0000000000017941 */ /* 0x000fea0003800000 */
.L_x_76:
        /* <DEDUP_REMOVED lines=13> */
.L_x_79:
[----:B------:R-:W-:Y:S05]  /*2dd0*/  BSYNC B1 ;  /* 0x0000000000017941 */ /* 0x000fea0003800000 */
.L_x_78:
[----:B---3--:R-:W-:Y:S01]  /*2de0*/  @!P4 IMAD R13, R46, R56, R3 ;  /* 0x000000382e0dc224 */ /* 0x008fe200078e0203 */
[----:B------:R-:W-:Y:S04]  /*2df0*/  BSSY B1, `(.L_x_80) ;  /* 0x0000006000017945 */ /* 0x000fe80003800000 */
[----:B------:R3:W-:Y:S01]  /*2e00*/  @!P4 STG.E.U8 desc[UR36][R4.64+0x28], R13 ;  /* 0x0000280d0400c986 */ /* 0x0007e2000c101124 */
[----:B------:R-:W-:Y:S05]  /*2e10*/  @P1 BRA `(.L_x_81) ;  /* 0x00000000000c1947 */ /* 0x000fea0003800000 */
[----:B------:R-:W5:Y:S02]  /*2e20*/  LDG.E.U8 R67, desc[UR36][R10.64+0x29] ;  /* 0x000029240a437981 */ /* 0x000f64000c1e1100 */
[----:B-----5:R-:W-:-:S05]  /*2e30*/  PRMT R0, R67, 0x8880, RZ ;  /* 0x0000888043007816 */ /* 0x020fca00000000ff */
[----:B------:R-:W-:-:S07]  /*2e40*/  IMAD R3, R0, R57, RZ ;  /* 0x0000003900037224 */ /* 0x000fce00078e02ff */
.L_x_81:
[----:B------:R-:W-:Y:S05]  /*2e50*/  BSYNC B1 ;  /* 0x0000000000017941 */ /* 0x000fea0003800000 */
.L_x_80:
[----:B------:R-:W-:Y:S01]  /*2e60*/  @!P1 IMAD R47, R47, R56, R3 ;  /* 0x000000382f2f9224 */ /* 0x000fe200078e0203 */
[----:B------:R-:W-:Y:S04]  /*2e70*/  BSSY B1, `(.L_x_82) ;  /* 0x0000006000017945 */ /* 0x000fe80003800000 */
[----:B------:R0:W-:Y:S01]  /*2e80*/  @!P1 STG.E.U8 desc[UR36][R4.64+0x29], R47 ;  /* 0x0000292f04009986 */ /* 0x0001e2000c101124 */
[----:B------:R-:W-:Y:S05]  /*2e90*/  @P3 BRA `(.L_x_83) ;  /* 0x00000000000c3947 */ /* 0x000fea0003800000 */
[----:B------:R-:W5:Y:S02]  /*2ea0*/  LDG.E.U8 R67, desc[UR36][R8.64+0x30] ;  /* 0x0000302408437981 */ /* 0x000f64000c1e1100 */
[----:B-----5:R-:W-:-:S05]  /*2eb0*/  PRMT R0, R67, 0x8880, RZ ;  /* 0x0000888043007816 */ /* 0x020fca00000000ff */
[----:B------:R-:W-:-:S07]  /*2ec0*/  IMAD R3, R0, R57, RZ ;  /* 0x0000003900037224 */ /* 0x000fce00078e02ff */
.L_x_83:
[----:B------:R-:W-:Y:S05]  /*2ed0*/  BSYNC B1 ;  /* 0x0000000000017941 */ /* 0x000fea0003800000 */
.L_x_82:
[----:B---3--:R-:W-:Y:S01]  /*2ee0*/  @!P3 IMAD R13, R48, R56, R3 ;  /* 0x00000038300db224 */ /* 0x008fe200078e0203 */
[----:B------:R-:W-:Y:S04]  /*2ef0*/  BSSY B1, `(.L_x_84) ;  /* 0x0000006000017945 */ /* 0x000fe80003800000 */
[----:B------:R3:W-:Y:S01]  /*2f00*/  @!P3 STG.E.U8 desc[UR36][R6.64+0x30], R13 ;  /* 0x0000300d0600b986 */ /* 0x0007e2000c101124 */
[----:B------:R-:W-:Y:S05]  /*2f10*/  @P5 BRA `(.L_x_85) ;  /* 0x00000000000c5947 */ /* 0x000fea0003800000 */
[----:B------:R-:W5:Y:S02]  /*2f20*/  LDG.E.U8 R67, desc[UR36][R8.64+0x31] ;  /* 0x0000312408437981 */ /* 0x000f64000c1e1100 */
[----:B-----5:R-:W-:-:S05]  /*2f30*/  PRMT R0, R67, 0x8880, RZ ;  /* 0x0000888043007816 */ /* 0x020fca00000000ff */
[----:B------:R-:W-:-:S07]  /*2f40*/  IMAD R3, R0, R57, RZ ;  /* 0x0000003900037224 */ /* 0x000fce00078e02ff */
.L_x_85:
[----:B------:R-:W-:Y:S05]  /*2f50*/  BSYNC B1 ;  /* 0x0000000000017941 */ /* 0x000fea0003800000 */
.L_x_84:
        /* <DEDUP_REMOVED lines=9> */
[----:B------:R-:W-:Y:S01]  /*2ff0*/  ISETP.LT.OR P3, PT, R22, 0x9, !P3 ;  /* 0x000000091600780c */ /* 0x000fe20005f61670 */
[----:B------:R-:W-:-:S12]  /*3000*/  @P2 BRA `(.L_x_87) ;  /* 0x00000000000c2947 */ /* 0x000fd80003800000 */
[----:B------:R-:W5:Y:S02]  /*3010*/  LDG.E.U8 R67, desc[UR36][R10.64+0x30] ;  /* 0x000030240a437981 */ /* 0x000f64000c1e1100 */
[----:B-----5:R-:W-:-:S05]  /*3020*/  PRMT R0, R67, 0x8880, RZ ;  /* 0x0000888043007816 */ /* 0x020fca00000000ff */
[----:B------:R-:W-:-:S07]  /*3030*/  IMAD R3, R0, R57, RZ ;  /* 0x0000003900037224 */ /* 0x000fce00078e02ff */
.L_x_87:
[----:B------:R-:W-:Y:S05]  /*3040*/  BSYNC B1 ;  /* 0x0000000000017941 */ /* 0x000fea0003800000 */
.L_x_86:
[----:B---3--:R-:W-:Y:S01]  /*3050*/  @!P2 IMAD R13, R50, R56, R3 ;  /* 0x00000038320da224 */ /* 0x008fe200078e0203 */
[----:B------:R-:W-:Y:S04]  /*3060*/  BSSY B1, `(.L_x_88) ;  /* 0x0000006000017945 */ /* 0x000fe80003800000 */
[----:B------:R3:W-:Y:S01]  /*3070*/  @!P2 STG.E.U8 desc[UR36][R4.64+0x30], R13 ;  /* 0x0000300d0400a986 */ /* 0x0007e2000c101124 */
[----:B------:R-:W-:Y:S05]  /*3080*/  @P0 BRA `(.L_x_89) ;  /* 0x00000000000c0947 */ /* 0x000fea0003800000 */
[----:B------:R-:W5:Y:S02]  /*3090*/  LDG.E.U8 R67, desc[UR36][R10.64+0x31] ;  /* 0x000031240a437981 */ /* 0x000f64000c1e1100 */
[----:B-----5:R-:W-:-:S05]  /*30a0*/  PRMT R0, R67, 0x8880, RZ ;  /* 0x0000888043007816 */ /* 0x020fca00000000ff */
[----:B------:R-:W-:-:S07]  /*30b0*/  IMAD R3, R0, R57, RZ ;  /* 0x0000003900037224 */ /* 0x000fce00078e02ff */
.L_x_89:
[----:B------:R-:W-:Y:S05]  /*30c0*/  BSYNC B1 ;  /* 0x0000000000017941 */ /* 0x000fea0003800000 */
.L_x_88:
[----:B------:R-:W-:Y:S01]  /*30d0*/  @!P0 IMAD R51, R51, R56, R3 ;  /* 0x0000003833338224 */ /* 0x000fe200078e0203 */
[----:B------:R-:W-:Y:S04]  /*30e0*/  BSSY B1, `(.L_x_90) ;  /* 0x0000006000017945 */ /* 0x000fe80003800000 */
[----:B------:R0:W-:Y:S01]  /*30f0*/  @!P0 STG.E.U8 desc[UR36][R4.64+0x31], R51 ;  /* 0x0000313304008986 */ /* 0x0001e2000c101124 */
[----:B------:R-:W-:Y:S05]  /*3100*/  @P5 BRA `(.L_x_91) ;  /* 0x00000000000c5947 */ /* 0x000fea0003800000 */
[----:B------:R-:W5:Y:S02]  /*3110*/  LDG.E.U8 R67, desc[UR36][R8.64+0x38] ;  /* 0x0000382408437981 */ /* 0x000f64000c1e1100 */
[----:B-----5:R-:W-:-:S05]  /*3120*/  PRMT R0, R67, 0x8880, RZ ;  /* 0x0000888043007816 */ /* 0x020fca00000000ff */
[----:B------:R-:W-:-:S07]  /*3130*/  IMAD R3, R0, R57, RZ ;  /* 0x0000003900037224 */ /* 0x000fce00078e02ff */
.L_x_91:
[----:B------:R-:W-:Y:S05]  /*3140*/  BSYNC B1 ;  /* 0x0000000000017941 */ /* 0x000fea0003800000 */
.L_x_90:
[----:B---3--:R-:W-:Y:S01]  /*3150*/  @!P5 IMAD R13, R52, R56, R3 ;  /* 0x00000038340dd224 */ /* 0x008fe200078e0203 */
[----:B------:R-:W-:Y:S04]  /*3160*/  BSSY B1, `(.L_x_92) ;  /* 0x0000006000017945 */ /* 0x000fe80003800000 */
[----:B------:R3:W-:Y:S01]  /*3170*/  @!P5 STG.E.U8 desc[UR36][R6.64+0x38], R13 ;  /* 0x0000380d0600d986 */ /* 0x0007e2000c101124 */
[----:B------:R-:W-:Y:S05]  /*3180*/  @P4 BRA `(.L_x_93) ;  /* 0x00000000000c4947 */ /* 0x000fea0003800000 */
[----:B------:R-:W5:Y:S02]  /*3190*/  LDG.E.U8 R67, desc[UR36][R8.64+0x39] ;  /* 0x0000392408437981 */ /* 0x000f64000c1e1100 */
[----:B-----5:R-:W-:-:S05]  /*31a0*/  PRMT R0, R67, 0x8880, RZ ;  /* 0x0000888043007816 */ /* 0x020fca00000000ff */
[----:B------:R-:W-:-:S07]  /*31b0*/  IMAD R3, R0, R57, RZ ;  /* 0x0000003900037224 */ /* 0x000fce00078e02ff */
.L_x_93:
[----:B------:R-:W-:Y:S05]  /*31c0*/  BSYNC B1 ;  /* 0x0000000000017941 */ /* 0x000fea0003800000 */
.L_x_92:
[----:B------:R-:W-:Y:S01]  /*31d0*/  @!P4 IMAD R53, R53, R56, R3 ;  /* 0x000000383535c224 */ /* 0x000fe200078e0203 */
[----:B------:R-:W-:Y:S04]  /*31e0*/  BSSY B1, `(.L_x_94) ;  /* 0x0000006000017945 */ /* 0x000fe80003800000 */
[----:B------:R0:W-:Y:S01]  /*31f0*/  @!P4 STG.E.U8 desc[UR36][R6.64+0x39], R53 ;  /* 0x000039350600c986 */ /* 0x0001e2000c101124 */
[----:B------:R-:W-:Y:S05]  /*3200*/  @P3 BRA `(.L_x_95) ;  /* 0x00000000000c3947 */ /* 0x000fea0003800000 */
[----:B------:R-:W5:Y:S02]  /*3210*/  LDG.E.U8 R67, desc[UR36][R10.64+0x38] ;  /* 0x000038240a437981 */ /* 0x000f64000c1e1100 */
[----:B-----5:R-:W-:-:S05]  /*3220*/  PRMT R0, R67, 0x8880, RZ ;  /* 0x0000888043007816 */ /* 0x020fca00000000ff */
[----:B------:R-:W-:-:S07]  /*3230*/  IMAD R3, R0, R57, RZ ;  /* 0x0000003900037224 */ /* 0x000fce00078e02ff */
.L_x_95:
[----:B------:R-:W-:Y:S05]  /*3240*/  BSYNC B1 ;  /* 0x0000000000017941 */ /* 0x000fea0003800000 */
.L_x_94:
[----:B0123--:R-:W-:Y:S01]  /*3250*/  @!P3 IMAD R7, R54, R56, R3 ;  /* 0x000000383607b224 */ /* 0x00ffe200078e0203 */
[----:B------:R-:W-:Y:S01]  /*3260*/  ISETP.LT.OR P1, PT, R22, 0x9, !P1 ;  /* 0x000000091600780c */ /* 0x000fe20004f21670 */
[----:B------:R-:W-:Y:S03]  /*3270*/  BSSY B1, `(.L_x_96) ;  /* 0x0000006000017945 */ /* 0x000fe60003800000 */
[----:B------:R0:W-:Y:S09]  /*3280*/  @!P3 STG.E.U8 desc[UR36][R4.64+0x38], R7 ;  /* 0x000038070400b986 */ /* 0x0001f2000c101124 */
[----:B------:R-:W-:Y:S05]  /*3290*/  @P1 BRA `(.L_x_97) ;  /* 0x00000000000c1947 */ /* 0x000fea0003800000 */
[----:B------:R-:W2:Y:S02]  /*32a0*/  LDG.E.U8 R67, desc[UR36][R10.64+0x39] ;  /* 0x000039240a437981 */ /* 0x000ea4000c1e1100 */
[----:B--2---:R-:W-:-:S05]  /*32b0*/  PRMT R0, R67, 0x8880, RZ ;  /* 0x0000888043007816 */ /* 0x004fca00000000ff */
[----:B------:R-:W-:-:S07]  /*32c0*/  IMAD R3, R0, R57, RZ ;  /* 0x0000003900037224 */ /* 0x000fce00078e02ff */
.L_x_97:
[----:B------:R-:W-:Y:S05]  /*32d0*/  BSYNC B1 ;  /* 0x0000000000017941 */ /* 0x000fea0003800000 */
.L_x_96:
[----:B------:R-:W-:Y:S01]  /*32e0*/  IMAD R3, R55, R56, R3 ;  /* 0x0000003837037224 */ /* 0x000fe200078e0203 */
[----:B------:R-:W-:Y:S06]  /*32f0*/  @P1 BRA `(.L_x_98) ;  /* 0x0000000400c81947 */ /* 0x000fec0003800000 */
[----:B------:R1:W-:Y:S01]  /*3300*/  STG.E.U8 desc[UR36][R4.64+0x39], R3 ;  /* 0x0000390304007986 */ /* 0x0003e2000c101124 */
[----:B------:R-:W-:Y:S05]  /*3310*/  BRA `(.L_x_98) ;  /* 0x0000000400c07947 */ /* 0x000fea0003800000 */
.L_x_33:
[C---:B------:R-:W-:Y:S02]  /*3320*/  ISETP.GE.AND P1, PT, R69.reuse, 0x1, PT ;  /* 0x000000014500780c */ /* 0x040fe40003f26270 */
[----:B------:R-:W-:Y:S02]  /*3330*/  ISETP.GE.AND P0, PT, R69, 0x2, PT ;  /* 0x000000024500780c */ /* 0x000fe40003f06270 */
[C---:B------:R-:W-:Y:S02]  /*3340*/  ISETP.LT.OR P4, PT, R22.reuse, 0x1, !P1 ;  /* 0x000000011600780c */ /* 0x040fe40004f81670 */
[C---:B------:R-:W-:Y:S02]  /*3350*/  ISETP.LT.OR P5, PT, R22.reuse, 0x1, !P0 ;  /* 0x000000011600780c */ /* 0x040fe400047a1670 */
[C---:B------:R-:W-:Y:S02]  /*3360*/  ISETP.LT.OR P1, PT, R22.reuse, 0x9, !P1 ;  /* 0x000000091600780c */ /* 0x040fe40004f21670 */
[----:B------:R-:W-:-:S02]  /*3370*/  ISETP.LT.OR P0, PT, R22, 0x9, !P0 ;  /* 0x000000091600780c */ /* 0x000fc40004701670 */
[C---:B------:R-:W-:Y:S02]  /*3380*/  ISETP.GE.AND P3, PT, R69.reuse, 0x9, PT ;  /* 0x000000094500780c */ /* 0x040fe40003f66270 */
[----:B------:R-:W-:-:S03]  /*3390*/  ISETP.GE.AND P2, PT, R69, 0xa, PT ;  /* 0x0000000a4500780c */ /* 0x000fc60003f46270 */
[-C--:B------:R-:W-:Y:S02]  /*33a0*/  @!P4 IMAD R3, R24, R56.reuse, RZ ;  /* 0x000000381803c224 */ /* 0x080fe400078e02ff */
[-C--:B------:R-:W-:Y:S02]  /*33b0*/  @!P5 IMAD R25, R25, R56.reuse, RZ ;  /* 0x000000381919d224 */ /* 0x080fe400078e02ff */
[-C--:B------:R-:W-:Y:S01]  /*33c0*/  @!P1 IMAD R9, R26, R56.reuse, RZ ;  /* 0x000000381a099224 */ /* 0x080fe200078e02ff */
[----:B------:R0:W-:Y:S01]  /*33d0*/  @!P4 STG.E.U8 desc[UR36][R6.64], R3 ;  /* 0x000000030600c986 */ /* 0x0001e2000c101124 */
[C---:B------:R-:W-:Y:S01]  /*33e0*/  ISETP.LT.OR P4, PT, R22.reuse, 0x1, !P3 ;  /* 0x000000011600780c */ /* 0x040fe20005f81670 */
[----:B------:R-:W-:Y:S02]  /*33f0*/  @!P0 IMAD R27, R27, R56, RZ ;  /* 0x000000381b1b8224 */ /* 0x000fe400078e02ff */
[----:B------:R-:W-:Y:S01]  /*3400*/  @!P5 STG.E.U8 desc[UR36][R6.64+0x1], R25 ;  /* 0x000001190600d986 */ /* 0x000fe2000c101124 */
[----:B------:R-:W-:-:S02]  /*3410*/  ISETP.LT.OR P5, PT, R22, 0x1, !P2 ;  /* 0x000000011600780c */ /* 0x000fc400057a1670 */
[C---:B------:R-:W-:Y:S01]  /*3420*/  ISETP.LT.OR P2, PT, R22.reuse, 0x9, !P2 ;  /* 0x000000091600780c */ /* 0x040fe20005741670 */
[----:B------:R1:W-:Y:S01]  /*3430*/  @!P1 STG.E.U8 desc[UR36][R4.64], R9 ;  /* 0x0000000904009986 */ /* 0x0003e2000c101124 */
[----:B------:R-:W-:Y:S02]  /*3440*/  ISETP.LT.OR P1, PT, R22, 0x9, !P3 ;  /* 0x000000091600780c */ /* 0x000fe40005f21670 */
[C---:B------:R-:W-:Y:S01]  /*3450*/  ISETP.GE.AND P3, PT, R69.reuse, 0x11, PT ;  /* 0x000000114500780c */ /* 0x040fe20003f66270 */
[----:B------:R-:W-:Y:S01]  /*3460*/  @!P0 STG.E.U8 desc[UR36][R4.64+0x1], R27 ;  /* 0x0000011b04008986 */ /* 0x000fe2000c101124 */
[----:B------:R-:W-:Y:S01]  /*3470*/  ISETP.GE.AND P0, PT, R69, 0x12, PT ;  /* 0x000000124500780c */ /* 0x000fe20003f06270 */
[----:B------:R-:W-:-:S04]  /*3480*/  @!P4 IMAD R11, R28, R56, RZ ;  /* 0x000000381c0bc224 */ /* 0x000fc800078e02ff */
[-C--:B------:R-:W-:Y:S01]  /*3490*/  @!P5 IMAD R29, R29, R56.reuse, RZ ;  /* 0x000000381d1dd224 */ /* 0x080fe200078e02ff */
[----:B------:R-:W-:Y:S01]  /*34a0*/  @!P4 STG.E.U8 desc[UR36][R6.64+0x8], R11 ;  /* 0x0000080b0600c986 */ /* 0x000fe2000c101124 */
[C---:B------:R-:W-:Y:S01]  /*34b0*/  ISETP.LT.OR P4, PT, R22.reuse, 0x1, !P3 ;  /* 0x000000011600780c */ /* 0x040fe20005f81670 */
[-C--:B------:R-:W-:Y:S02]  /*34c0*/  @!P2 IMAD R31, R31, R56.reuse, RZ ;  /* 0x000000381f1fa224 */ /* 0x080fe400078e02ff */
[----:B------:R-:W-:Y:S01]  /*34d0*/  @!P5 STG.E.U8 desc[UR36][R6.64+0x9], R29 ;  /* 0x0000091d0600d986 */ /* 0x000fe2000c101124 */
[----:B------:R-:W-:Y:S01]  /*34e0*/  ISETP.LT.OR P5, PT, R22, 0x1, !P0 ;  /* 0x000000011600780c */ /* 0x000fe200047a1670 */
[----:B0-----:R-:W-:Y:S01]  /*34f0*/  @!P1 IMAD R3, R30, R56, RZ ;  /* 0x000000381e039224 */ /* 0x001fe200078e02ff */
[----:B------:R-:W-:Y:S01]  /*3500*/  ISETP.LT.OR P0, PT, R22, 0x9, !P0 ;  /* 0x000000091600780c */ /* 0x000fe20004701670 */
[----:B------:R-:W-:Y:S01]  /*3510*/  @!P2 STG.E.U8 desc[UR36][R4.64+0x9], R31 ;  /* 0x0000091f0400a986 */ /* 0x000fe2000c101124 */
[----:B------:R-:W-:-:S03]  /*3520*/  ISETP.GE.AND P2, PT, R69, 0x19, PT ;  /* 0x000000194500780c */ /* 0x000fc60003f46270 */
[----:B------:R0:W-:Y:S01]  /*3530*/  @!P1 STG.E.U8 desc[UR36][R4.64+0x8], R3 ;  /* 0x0000080304009986 */ /* 0x0001e2000c101124 */
[----:B------:R-:W-:Y:S01]  /*3540*/  ISETP.LT.OR P1, PT, R22, 0x9, !P3 ;  /* 0x000000091600780c */ /* 0x000fe20005f21670 */
[----:B-1----:R-:W-:Y:S01]  /*3550*/  @!P4 IMAD R9, R32, R56, RZ ;  /* 0x000000382009c224 */ /* 0x002fe200078e02ff */
[----:B------:R-:W-:-:S03]  /*3560*/  ISETP.GE.AND P3, PT, R69, 0x1a, PT ;  /* 0x0000001a4500780c */ /* 0x000fc60003f66270 */
[-C--:B------:R-:W-:Y:S01]  /*3570*/  @!P5 IMAD R33, R33, R56.reuse, RZ ;  /* 0x000000382121d224 */ /* 0x080fe200078e02ff */
[----:B------:R-:W-:Y:S01]  /*3580*/  @!P4 STG.E.U8 desc[UR36][R6.64+0x10], R9 ;  /* 0x000010090600c986 */ /* 0x000fe2000c101124 */
[C---:B------:R-:W-:Y:S01]  /*3590*/  ISETP.LT.OR P4, PT, R22.reuse, 0x1, !P3 ;  /* 0x000000011600780c */ /* 0x040fe20005f81670 */
[-C--:B------:R-:W-:Y:S01]  /*35a0*/  @!P0 IMAD R35, R35, R56.reuse, RZ ;  /* 0x0000003823238224 */ /* 0x080fe200078e02ff */
[C---:B------:R-:W-:Y:S01]  /*35b0*/  ISETP.LT.OR P3, PT, R22.reuse, 0x9, !P3 ;  /* 0x000000091600780c */ /* 0x040fe20005f61670 */
[----:B------:R-:W-:Y:S01]  /*35c0*/  @!P5 STG.E.U8 desc[UR36][R6.64+0x11], R33 ;  /* 0x000011210600d986 */ /* 0x000fe2000c101124 */
[----:B------:R-:W-:Y:S02]  /*35d0*/  ISETP.LT.OR P5, PT, R22, 0x1, !P2 ;  /* 0x000000011600780c */ /* 0x000fe400057a1670 */
[----:B0-----:R-:W-:Y:S01]  /*35e0*/  @!P1 IMAD R3, R34, R56, RZ ;  /* 0x0000003822039224 */ /* 0x001fe200078e02ff */
[----:B------:R-:W-:Y:S01]  /*35f0*/  @!P0 STG.E.U8 desc[UR36][R4.64+0x11], R35 ;  /* 0x0000112304008986 */ /* 0x000fe2000c101124 */
[----:B------:R-:W-:-:S02]  /*3600*/  ISETP.LT.OR P2, PT, R22, 0x9, !P2 ;  /* 0x000000091600780c */ /* 0x000fc40005741670 */
[C---:B------:R-:W-:Y:S01]  /*3610*/  ISETP.GE.AND P0, PT, R69.reuse, 0x21, PT ;  /* 0x000000214500780c */ /* 0x040fe20003f06270 */
[----:B------:R0:W-:Y:S01]  /*3620*/  @!P1 STG.E.U8 desc[UR36][R4.64+0x10], R3 ;  /* 0x0000100304009986 */ /* 0x0001e2000c101124 */
[----:B------:R-:W-:Y:S01]  /*3630*/  ISETP.GE.AND P1, PT, R69, 0x22, PT ;  /* 0x000000224500780c */ /* 0x000fe20003f26270 */
[-C--:B------:R-:W-:Y:S02]  /*3640*/  @!P4 IMAD R37, R37, R56.reuse, RZ ;  /* 0x000000382525c224 */ /* 0x080fe400078e02ff */
[-C--:B------:R-:W-:Y:S02]  /*3650*/  @!P3 IMAD R39, R39, R56.reuse, RZ ;  /* 0x000000382727b224 */ /* 0x080fe400078e02ff */
[-C--:B------:R-:W-:Y:S01]  /*3660*/  @!P5 IMAD R11, R36, R56.reuse, RZ ;  /* 0x00000038240bd224 */ /* 0x080fe200078e02ff */
[----:B------:R-:W-:Y:S01]  /*3670*/  @!P4 STG.E.U8 desc[UR36][R6.64+0x19], R37 ;  /* 0x000019250600c986 */ /* 0x000fe2000c101124 */
[C---:B------:R-:W-:Y:S02]  /*3680*/  ISETP.LT.OR P4, PT, R22.reuse, 0x1, !P0 ;  /* 0x000000011600780c */ /* 0x040fe40004781670 */
[C---:B------:R-:W-:Y:S01]  /*3690*/  ISETP.LT.OR P0, PT, R22.reuse, 0x9, !P0 ;  /* 0x000000091600780c */ /* 0x040fe20004701670 */
[----:B------:R-:W-:Y:S01]  /*36a0*/  @!P5 STG.E.U8 desc[UR36][R6.64+0x18], R11 ;  /* 0x0000180b0600d986 */ /* 0x000fe2000c101124 */
[----:B------:R-:W-:Y:S01]  /*36b0*/  ISETP.LT.OR P5, PT, R22, 0x1, !P1 ;  /* 0x000000011600780c */ /* 0x000fe20004fa1670 */
[----:B0-----:R-:W-:Y:S01]  /*36c0*/  @!P2 IMAD R3, R38, R56, RZ ;  /* 0x000000382603a224 */ /* 0x001fe200078e02ff */
[----:B------:R-:W-:Y:S01]  /*36d0*/  ISETP.LT.OR P1, PT, R22, 0x9, !P1 ;  /* 0x000000091600780c */ /* 0x000fe20004f21670 */
[----:B------:R-:W-:Y:S01]  /*36e0*/  @!P3 STG.E.U8 desc[UR36][R4.64+0x19], R39 ;  /* 0x000019270400b986 */ /* 0x000fe2000c101124 */
[----:B------:R-:W-:-:S03]  /*36f0*/  ISETP.GE.AND P3, PT, R69, 0x29, PT ;  /* 0x000000294500780c */ /* 0x000fc60003f66270 */
[----:B------:R0:W-:Y:S01]  /*3700*/  @!P2 STG.E.U8 desc[UR36][R4.64+0x18], R3 ;  /* 0x000018030400a986 */ /* 0x0001e2000c101124 */
[----:B------:R-:W-:Y:S01]  /*3710*/  ISETP.GE.AND P2, PT, R69, 0x2a, PT ;  /* 0x0000002a4500780c */ /* 0x000fe20003f46270 */
[----:B------:R-:W-:-:S04]  /*3720*/  @!P4 IMAD R9, R40, R56, RZ ;  /* 0x000000382809c224 */ /* 0x000fc800078e02ff */
[-C--:B------:R-:W-:Y:S01]  /*3730*/  @!P5 IMAD R41, R41, R56.reuse, RZ ;  /* 0x000000382929d224 */ /* 0x080fe200078e02ff */
[----:B------:R-:W-:Y:S01]  /*3740*/  @!P4 STG.E.U8 desc[UR36][R6.64+0x20], R9 ;  /* 0x000020090600c986 */ /* 0x000fe2000c101124 */
[C---:B------:R-:W-:Y:S01]  /*3750*/  ISETP.LT.OR P4, PT, R22.reuse, 0x1, !P3 ;  /* 0x000000011600780c */ /* 0x040fe20005f81670 */
[-C--:B------:R-:W-:Y:S01]  /*3760*/  @!P1 IMAD R43, R43, R56.reuse, RZ ;  /* 0x000000382b2b9224 */ /* 0x080fe200078e02ff */
        /* <DEDUP_REMOVED lines=25> */
[----:B------:R1:W-:Y:S01]  /*3900*/  @!P4 STG.E.U8 desc[UR36][R6.64+0x30], R9 ;  /* 0x000030090600c986 */ /* 0x0003e2000c101124 */
[C---:B------:R-:W-:Y:S01]  /*3910*/  ISETP.LT.OR P4, PT, R22.reuse, 0x1, !P2 ;  /* 0x000000011600780c */ /* 0x040fe20005781670 */
[-C--:B------:R-:W-:Y:S01]  /*3920*/  @!P0 IMAD R51, R51, R56.reuse, RZ ;  /* 0x0000003833338224 */ /* 0x080fe200078e02ff */
[C---:B------:R-:W-:Y:S01]  /*3930*/  ISETP.LT.OR P2, PT, R22.reuse, 0x9, !P2 ;  /* 0x000000091600780c */ /* 0x040fe20005741670 */
[----:B------:R2:W-:Y:S01]  /*3940*/  @!P5 STG.E.U8 desc[UR36][R6.64+0x31], R49 ;  /* 0x000031310600d986 */ /* 0x0005e2000c101124 */
[----:B------:R-:W-:Y:S01]  /*3950*/  ISETP.LT.OR P5, PT, R22, 0x1, !P3 ;  /* 0x000000011600780c */ /* 0x000fe20005fa1670 */
[-C--:B0-----:R-:W-:Y:S01]  /*3960*/  @!P1 IMAD R3, R50, R56.reuse, RZ ;  /* 0x0000003832039224 */ /* 0x081fe200078e02ff */
[----:B------:R-:W-:Y:S01]  /*3970*/  ISETP.LT.OR P3, PT, R22, 0x9, !P3 ;  /* 0x000000091600780c */ /* 0x000fe20005f61670 */
[----:B------:R2:W-:Y:S04]  /*3980*/  @!P0 STG.E.U8 desc[UR36][R4.64+0x31], R51 ;  /* 0x0000313304008986 */ /* 0x0005e8000c101124 */
[----:B------:R2:W-:Y:S02]  /*3990*/  @!P1 STG.E.U8 desc[UR36][R4.64+0x30], R3 ;  /* 0x0000300304009986 */ /* 0x0005e4000c101124 */
[----:B------:R-:W-:-:S02]  /*39a0*/  @!P4 IMAD R11, R52, R56, RZ ;  /* 0x00000038340bc224 */ /* 0x000fc400078e02ff */
[-C--:B-1----:R-:W-:Y:S02]  /*39b0*/  @!P2 IMAD R9, R54, R56.reuse, RZ ;  /* 0x000000383609a224 */ /* 0x082fe400078e02ff */
[-C--:B------:R-:W-:Y:S01]  /*39c0*/  @!P5 IMAD R53, R53, R56.reuse, RZ ;  /* 0x000000383535d224 */ /* 0x080fe200078e02ff */
[----:B------:R2:W-:Y:S01]  /*39d0*/  @!P4 STG.E.U8 desc[UR36][R6.64+0x38], R11 ;  /* 0x0000380b0600c986 */ /* 0x0005e2000c101124 */
[----:B------:R-:W-:-:S03]  /*39e0*/  @!P3 IMAD R55, R55, R56, RZ ;  /* 0x000000383737b224 */ /* 0x000fc600078e02ff */
[----:B------:R2:W-:Y:S04]  /*39f0*/  @!P5 STG.E.U8 desc[UR36][R6.64+0x39], R53 ;  /* 0x000039350600d986 */ /* 0x0005e8000c101124 */
[----:B------:R2:W-:Y:S04]  /*3a00*/  @!P2 STG.E.U8 desc[UR36][R4.64+0x38], R9 ;  /* 0x000038090400a986 */ /* 0x0005e8000c101124 */
[----:B------:R2:W-:Y:S02]  /*3a10*/  @!P3 STG.E.U8 desc[UR36][R4.64+0x39], R55 ;  /* 0x000039370400b986 */ /* 0x0005e4000c101124 */
.L_x_98:
[----:B------:R-:W-:Y:S05]  /*3a20*/  BSYNC B0 ;  /* 0x0000000000007941 */ /* 0x000fea0003800000 */
.L_x_32:
[----:B012-4-:R-:W2:Y:S01]  /*3a30*/  LDL.64 R4, [R1] ;  /* 0x0000000001047983 */ /* 0x017ea20000100a00 */
[----:B------:R-:W-:Y:S01]  /*3a40*/  ULDC.64 UR4, c[0x0][0x650] ;  /* 0x0001940000047ab9 */ /* 0x000fe20000000a00 */
[----:B------:R-:W-:Y:S02]  /*3a50*/  IMAD.U32 R0, RZ, RZ, UR44 ;  /* 0x0000002cff007e24 */ /* 0x000fe4000f8e00ff */
[----:B------:R-:W-:Y:S02]  /*3a60*/  IMAD.MOV.U32 R22, RZ, RZ, -0x1 ;  /* 0xffffffffff167424 */ /* 0x000fe400078e00ff */
[----:B------:R0:W-:Y:S01]  /*3a70*/  SYNCS.ARRIVE.TRANS64.A1T0 RZ, [R0+UR47], RZ ;  /* 0x000000ff00ff79a7 */ /* 0x0001e2000810002f */
[----:B------:R-:W-:Y:S02]  /*3a80*/  IMAD.MOV.U32 R19, RZ, RZ, -0x1 ;  /* 0xffffffffff137424 */ /* 0x000fe400078e00ff */
[----:B------:R-:W-:Y:S01]  /*3a90*/  IMAD.MOV.U32 R18, RZ, RZ, -0x1 ;  /* 0xffffffffff127424 */ /* 0x000fe200078e00ff */
[----:B0-----:R-:W-:-:S02]  /*3aa0*/  PRMT R0, RZ, 0x7610, R0 ;  /* 0x00007610ff007816 */ /* 0x001fc40000000000 */
[----:B--2---:R-:W-:-:S05]  /*3ab0*/  LEA R16, P0, R4, R16, 0x1 ;  /* 0x0000001004107211 */ /* 0x004fca00078008ff */
[----:B------:R-:W-:Y:S01]  /*3ac0*/  IMAD.X R17, R66, 0x1, R17, P0 ;  /* 0x0000000142117824 */ /* 0x000fe200000e0611 */
[----:B------:R-:W-:-:S04]  /*3ad0*/  ISETP.GE.U32.AND P0, PT, R16, UR4, PT ;  /* 0x0000000410007c0c */ /* 0x000fc8000bf06070 */
[----:B------:R-:W-:-:S13]  /*3ae0*/  ISETP.GE.U32.AND.EX P0, PT, R17, UR5, PT, P0 ;  /* 0x0000000511007c0c */ /* 0x000fda000bf06100 */
[----:B------:R-:W-:Y:S05]  /*3af0*/  @P0 BRA `(.L_x_99) ;  /* 0x0000000400500947 */ /* 0x000fea0003800000 */
[----:B------:R-:W0:Y:S01]  /*3b00*/  LDC.64 R10, c[0x0][0x628] ;  /* 0x00018a00ff0a7b82 */ /* 0x000e220000000a00 */
[----:B------:R-:W1:Y:S01]  /*3b10*/  S2R R12, SR_CTAID.X ;  /* 0x00000000000c7919 */ /* 0x000e620000002500 */
[----:B------:R-:W-:Y:S02]  /*3b20*/  IMAD.MOV.U32 R8, RZ, RZ, R16 ;  /* 0x000000ffff087224 */ /* 0x000fe400078e0010 */
[----:B------:R-:W-:Y:S01]  /*3b30*/  IMAD.MOV.U32 R9, RZ, RZ, R17 ;  /* 0x000000ffff097224 */ /* 0x000fe200078e0011 */
[----:B------:R-:W2:Y:S03]  /*3b40*/  S2R R19, SR_CTAID.Y ;  /* 0x0000000000137919 */ /* 0x000ea60000002600 */
[----:B------:R-:W3:Y:S08]  /*3b50*/  LDC R0, c[0x0][0x630] ;  /* 0x00018c00ff007b82 */ /* 0x000ef00000000800 */
[----:B------:R-:W4:Y:S01]  /*3b60*/  LDC.64 R14, c[0x0][0x620] ;  /* 0x00018800ff0e7b82 */ /* 0x000f220000000a00 */
[----:B0-----:R-:W-:-:S04]  /*3b70*/  ISETP.NE.U32.AND P0, PT, R10, RZ, PT ;  /* 0x000000ff0a00720c */ /* 0x001fc80003f05070 */
[----:B------:R-:W-:-:S13]  /*3b80*/  ISETP.NE.AND.EX P0, PT, R11, RZ, PT, P0 ;  /* 0x000000ff0b00720c */ /* 0x000fda0003f05300 */
[----:B-1234-:R-:W-:Y:S05]  /*3b90*/  @!P0 BRA `(.L_x_100) ;  /* 0x0000000000288947 */ /* 0x01efea0003800000 */
[----:B------:R-:W0:Y:S02]  /*3ba0*/  LDC R3, c[0x0][0x634] ;  /* 0x00018d00ff037b82 */ /* 0x000e240000000800 */
[----:B0-----:R-:W-:-:S05]  /*3bb0*/  IADD3 R3, P0, R16, R3, RZ ;  /* 0x0000000310037210 */ /* 0x001fca0007f1e0ff */
        /* <DEDUP_REMOVED lines=8> */
.L_x_100:
[-CC-:B------:R-:W-:Y:S01]  /*3c40*/  SHF.R.U64 R18, R8, R0.reuse, R9.reuse ;  /* 0x0000000008127219 */ /* 0x180fe20000001209 */
[----:B------:R-:W0:Y:S01]  /*3c50*/  LDC.64 R26, c[0x0][0x640] ;  /* 0x00019000ff1a7b82 */ /* 0x000e220000000a00 */
[----:B------:R-:W-:Y:S01]  /*3c60*/  SHF.R.U32.HI R0, RZ, R0, R9 ;  /* 0x00000000ff007219 */ /* 0x000fe20000011609 */
[----:B------:R-:W-:Y:S01]  /*3c70*/  ULDC UR4, c[0x0][0x150] ;  /* 0x0000540000047ab9 */ /* 0x000fe20000000800 */
[----:B------:R-:W-:Y:S02]  /*3c80*/  IADD3 R3, P0, RZ, -R18, RZ ;  /* 0x80000012ff037210 */ /* 0x000fe40007f1e0ff */
[----:B------:R-:W-:-:S03]  /*3c90*/  I2FP.F32.U32 R7, R12 ;  /* 0x0000000c00077245 */ /* 0x000fc60000201000 */
[----:B------:R-:W1:Y:S01]  /*3ca0*/  LDC R6, c[0x0][0x618] ;  /* 0x00018600ff067b82 */ /* 0x000e620000000800 */
[----:B------:R-:W-:Y:S02]  /*3cb0*/  IMAD.X R5, RZ, RZ, ~R0, P0 ;  /* 0x000000ffff057224 */ /* 0x000fe400000e0e00 */
[----:B------:R-:W-:Y:S01]  /*3cc0*/  FMUL R7, R7, UR4 ;  /* 0x0000000407077c20 */ /* 0x000fe20008400000 */
[----:B------:R-:W-:Y:S01]  /*3cd0*/  ULDC UR4, c[0x0][0x154] ;  /* 0x0000550000047ab9 */ /* 0x000fe20000000800 */
[-C--:B------:R-:W-:Y:S02]  /*3ce0*/  IMAD R0, R5, R14.reuse, RZ ;  /* 0x0000000e05007224 */ /* 0x080fe400078e02ff */
[C---:B------:R-:W-:Y:S01]  /*3cf0*/  IMAD.WIDE.U32 R4, R3.reuse, R14, R16 ;  /* 0x0000000e03047225 */ /* 0x040fe200078e0010 */
[----:B------:R-:W2:Y:S01]  /*3d00*/  LDC R8, c[0x0][0x608] ;  /* 0x00018200ff087b82 */ /* 0x000ea20000000800 */
[----:B------:R-:W3:Y:S02]  /*3d10*/  F2I.U32.TRUNC.NTZ R7, R7 ;  /* 0x0000000700077305 */ /* 0x000ee4000020f000 */
[----:B------:R-:W-:Y:S01]  /*3d20*/  IMAD R3, R3, R15, R0 ;  /* 0x0000000f03037224 */ /* 0x000fe200078e0200 */
[----:B------:R-:W-:-:S03]  /*3d30*/  I2FP.F32.U32 R0, R19 ;  /* 0x0000001300007245 */ /* 0x000fc60000201000 */
[----:B------:R-:W-:Y:S01]  /*3d40*/  IMAD.IADD R3, R5, 0x1, R3 ;  /* 0x0000000105037824 */ /* 0x000fe200078e0203 */
[----:B------:R-:W4:Y:S01]  /*3d50*/  LDC R11, c[0x0][0x658] ;  /* 0x00019600ff0b7b82 */ /* 0x000f220000000800 */
[----:B0-----:R-:W-:-:S04]  /*3d60*/  ISETP.NE.U32.AND P0, PT, R26, RZ, PT ;  /* 0x000000ff1a00720c */ /* 0x001fc80003f05070 */
[----:B------:R-:W-:-:S03]  /*3d70*/  ISETP.NE.AND.EX P0, PT, R27, RZ, PT, P0 ;  /* 0x000000ff1b00720c */ /* 0x000fc60003f05300 */
[----:B------:R-:W0:Y:S01]  /*3d80*/  LDC R9, c[0x0][0x144] ;  /* 0x00005100ff097b82 */ /* 0x000e220000000800 */
[-C--:B-1----:R-:W-:Y:S01]  /*3d90*/  SHF.R.U64 R10, R4, R6.reuse, R3 ;  /* 0x00000006040a7219 */ /* 0x082fe20000001203 */
[----:B---3--:R-:W-:Y:S01]  /*3da0*/  IMAD.MOV R7, RZ, RZ, -R7 ;  /* 0x000000ffff077224 */ /* 0x008fe200078e0a07 */
[----:B------:R-:W-:Y:S01]  /*3db0*/  SHF.R.U32.HI R3, RZ, R6, R3 ;  /* 0x00000006ff037219 */ /* 0x000fe20000011603 */
[----:B------:R-:W-:-:S04]  /*3dc0*/  FMUL R6, R0, UR4 ;  /* 0x0000000400067c20 */ /* 0x000fc80008400000 */
[----:B------:R-:W1:Y:S01]  /*3dd0*/  LDC R20, c[0x0][0x148] ;  /* 0x00005200ff147b82 */ /* 0x000e620000000800 */
[----:B------:R3:W0:Y:S01]  /*3de0*/  F2I.U32.TRUNC.NTZ R14, R6 ;  /* 0x00000006000e7305 */ /* 0x000622000020f000 */
[-CC-:B--2---:R-:W-:Y:S02]  /*3df0*/  SHF.R.U64 R13, R10, R8.reuse, R3.reuse ;  /* 0x000000080a0d7219 */ /* 0x184fe40000001203 */
[----:B------:R-:W-:-:S04]  /*3e00*/  SHF.R.U32.HI R0, RZ, R8, R3 ;  /* 0x00000008ff007219 */ /* 0x000fc80000011603 */
[----:B------:R-:W2:Y:S01]  /*3e10*/  LDC R21, c[0x0][0x600] ;  /* 0x00018000ff157b82 */ /* 0x000ea20000000800 */
[-CC-:B----4-:R-:W-:Y:S02]  /*3e20*/  SHF.R.U64 R15, R13, R11.reuse, R0.reuse ;  /* 0x0000000b0d0f7219 */ /* 0x190fe40000001200 */
[----:B------:R-:W-:-:S03]  /*3e30*/  SHF.R.U32.HI R5, RZ, R11, R0 ;  /* 0x0000000bff057219 */ /* 0x000fc60000011600 */
[----:B------:R-:W-:Y:S02]  /*3e40*/  IMAD.MOV.U32 R4, RZ, RZ, R15 ;  /* 0x000000ffff047224 */ /* 0x000fe400078e000f */
[----:B------:R-:W4:Y:S01]  /*3e50*/  LDC R22, c[0x0][0x648] ;  /* 0x00019200ff167b82 */ /* 0x000f220000000800 */
[----:B0-----:R-:W-:-:S07]  /*3e60*/  IMAD R25, R9, R7, R12 ;  /* 0x0000000709197224 */ /* 0x001fce00078e020c */
[----:B------:R-:W0:Y:S08]  /*3e70*/  LDC R24, c[0x0][0x638] ;  /* 0x00018e00ff187b82 */ /* 0x000e300000000800 */
[----:B------:R-:W0:Y:S01]  /*3e80*/  LDC R28, c[0x0][0x610] ;  /* 0x00018400ff1c7b82 */ /* 0x000e220000000800 */
[----:B-123--:R-:W-:Y:S05]  /*3e90*/  @!P0 BRA `(.L_x_101) ;  /* 0x0000000000288947 */ /* 0x00efea0003800000 */
[----:B------:R-:W1:Y:S02]  /*3ea0*/  LDC R0, c[0x0][0x64c] ;  /* 0x00019300ff007b82 */ /* 0x000e640000000800 */
[----:B-1----:R-:W-:-:S05]  /*3eb0*/  IADD3 R3, P0, R15, R0, RZ ;  /* 0x000000000f037210 */ /* 0x002fca0007f1e0ff */
        /* <DEDUP_REMOVED lines=8> */
.L_x_101:
[----:B------:R-:W-:Y:S01]  /*3f40*/  ISETP.NE.AND P0, PT, R2, 0x1, PT ;  /* 0x000000010200780c */ /* 0x000fe20003f05270 */
[----:B------:R-:W-:Y:S01]  /*3f50*/  IMAD.MOV R14, RZ, RZ, -R14 ;  /* 0x000000ffff0e7224 */ /* 0x000fe200078e0a0e */
[----:B----4-:R-:W-:Y:S01]  /*3f60*/  SHF.R.U64 R3, R4, R22, R5 ;  /* 0x0000001604037219 */ /* 0x010fe20000001205 */
[----:B------:R-:W-:Y:S01]  /*3f70*/  VIADD R5, R21, 0xffffffff ;  /* 0xffffffff15057836 */ /* 0x000fe20000000000 */
[----:B------:R-:W-:-:S03]  /*3f80*/  LOP3.LUT R0, R13, R64, RZ, 0xc0, !PT ;  /* 0x000000400d007212 */ /* 0x000fc600078ec0ff */
[----:B------:R-:W-:Y:S02]  /*3f90*/  IMAD.MOV R4, RZ, RZ, -R3 ;  /* 0x000000ffff047224 */ /* 0x000fe400078e0a03 */
[----:B------:R-:W-:Y:S01]  /*3fa0*/  IMAD R22, R63, R3, R0 ;  /* 0x000000033f167224 */ /* 0x000fe200078e0200 */
[----:B------:R-:W-:Y:S01]  /*3fb0*/  LOP3.LUT R3, R10, R5, RZ, 0xc0, !PT ;  /* 0x000000050a037212 */ /* 0x000fe200078ec0ff */
[----:B0-----:R-:W-:Y:S02]  /*3fc0*/  IMAD R0, R4, R24, R15 ;  /* 0x0000001804007224 */ /* 0x001fe400078e020f */
[----:B------:R-:W-:Y:S02]  /*3fd0*/  @P0 IMAD R25, R20, R14, R19 ;  /* 0x0000000e14190224 */ /* 0x000fe400078e0213 */
[----:B------:R-:W-:Y:S02]  /*3fe0*/  IMAD R3, R0, R21, R3 ;  /* 0x0000001500037224 */ /* 0x000fe400078e0203 */
[----:B------:R-:W-:-:S02]  /*3ff0*/  IMAD R22, R22, R28, R25 ;  /* 0x0000001c16167224 */ /* 0x000fc400078e0219 */
[----:B------:R-:W-:-:S03]  /*4000*/  IMAD.MOV.U32 R4, RZ, RZ, 0x1 ;  /* 0x00000001ff047424 */ /* 0x000fc600078e00ff */
[----:B------:R-:W-:Y:S02]  /*4010*/  SEL R19, R3, R22, !P0 ;  /* 0x0000001603137207 */ /* 0x000fe40004000000 */
[----:B------:R-:W-:Y:S02]  /*4020*/  PRMT R0, R4, 0x7610, R0 ;  /* 0x0000761004007816 */ /* 0x000fe40000000000 */
[----:B------:R-:W-:-:S07]  /*4030*/  SEL R22, R22, R3, !P0 ;  /* 0x0000000316167207 */ /* 0x000fce0004000000 */
.L_x_99:
[----:B------:R-:W-:Y:S02]  /*4040*/  LOP3.LUT P0, RZ, R0, 0xff, RZ, 0xc0, !PT ;  /* 0x000000ff00ff7812 */ /* 0x000fe4000780c0ff */
[----:B------:R-:W-:-:S11]  /*4050*/  LOP3.LUT R68, R68, 0x1, RZ, 0x3c, !PT ;  /* 0x0000000144447812 */ /* 0x000fd600078e3cff */
[----:B------:R-:W-:Y:S05]  /*4060*/  @P0 BRA `(.L_x_102) ;  /* 0xffffffd4002c0947 */ /* 0x000fea000383ffff */
[----:B------:R-:W-:Y:S05]  /*4070*/  EXIT ;  /* 0x000000000000794d */ /* 0x000fea0003800000 */
.L_x_13:
[----:B------:R-:W-:-:S08]  /*4080*/  ISETP.NE.AND P0, PT, R14, RZ, PT ;  /* 0x000000ff0e00720c */ /* 0x000fd00003f05270 */
[----:B0-----:R-:W0:-:S00]  /*4090*/  USETMAXREG.DEALLOC.CTAPOOL 0x28 ;  /* 0x00000028000079c8 */ /* 0x001e0000080e0500 */
[----:B------:R-:W-:Y:S05]  /*40a0*/  @P0 EXIT ;  /* 0x000000000000094d */ /* 0x000fea0003800000 */
[----:B0-----:R-:W-:Y:S01]  /*40b0*/  LOP3.LUT P0, RZ, R3, 0xff, RZ, 0xc0, !PT ;  /* 0x000000ff03ff7812 */ /* 0x001fe2000780c0ff */
[----:B------:R-:W-:Y:S02]  /*40c0*/  IMAD.MOV.U32 R3, RZ, RZ, 0x1 ;  /* 0x00000001ff037424 */ /* 0x000fe400078e00ff */
[----:B------:R-:W-:-:S10]  /*40d0*/  IMAD.MOV.U32 R8, RZ, RZ, RZ ;  /* 0x000000ffff087224 */ /* 0x000fd400078e00ff */
[----:B------:R-:W-:Y:S05]  /*40e0*/  @!P0 BRA `(.L_x_103) ;  /* 0x0000000c00048947 */ /* 0x000fea0003800000 */
[----:B------:R-:W-:Y:S01]  /*40f0*/  LOP3.LUT P0, RZ, R5, 0x1f, RZ, 0xc0, !PT ;  /* 0x0000001f05ff7812 */ /* 0x000fe2000780c0ff */
[----:B------:R-:W-:Y:S01]  /*4100*/  ULDC UR5, c[0x0][0x658] ;  /* 0x0001960000057ab9 */ /* 0x000fe20000000800 */
[----:B------:R-:W-:Y:S01]  /*4110*/  UMOV UR6, 0xffffffff ;  /* 0xffffffff00067882 */ /* 0x000fe20000000000 */
[----:B------:R-:W-:Y:S01]  /*4120*/  BSSY B0, `(.L_x_103) ;  /* 0x00000bd000007945 */ /* 0x000fe20003800000 */
[----:B------:R-:W-:Y:S01]  /*4130*/  USHF.L.U32 UR6, UR6, UR5, URZ ;  /* 0x0000000506067299 */ /* 0x000fe2000800063f */
[C---:B------:R-:W-:Y:S01]  /*4140*/  ISETP.NE.AND P2, PT, R4.reuse, RZ, PT ;  /* 0x000000ff0400720c */ /* 0x040fe20003f45270 */
[----:B------:R-:W-:Y:S01]  /*4150*/  IMAD.MOV.U32 R10, RZ, RZ, 0x1 ;  /* 0x00000001ff0a7424 */ /* 0x000fe200078e00ff */
[----:B------:R-:W-:Y:S01]  /*4160*/  ISETP.NE.OR P0, PT, R4, RZ, !P0 ;  /* 0x000000ff0400720c */ /* 0x000fe20004705670 */
[----:B------:R-:W-:Y:S01]  /*4170*/  IMAD.MOV.U32 R3, RZ, RZ, 0x1 ;  /* 0x00000001ff037424 */ /* 0x000fe200078e00ff */
[----:B------:R-:W-:Y:S01]  /*4180*/  LOP3.LUT R9, R23, 0x2, RZ, 0xfc, !PT ;  /* 0x0000000217097812 */ /* 0x000fe200078efcff */
[----:B------:R-:W-:Y:S01]  /*4190*/  IMAD.MOV.U32 R8, RZ, RZ, RZ ;  /* 0x000000ffff087224 */ /* 0x000fe200078e00ff */
[----:B------:R-:W-:Y:S01]  /*41a0*/  ULDC UR4, c[0x0][0x600] ;  /* 0x0001800000047ab9 */ /* 0x000fe20000000800 */
[----:B------:R-:W-:Y:S01]  /*41b0*/  UMOV UR7, 0x1 ;  /* 0x0000000100077882 */ /* 0x000fe20000000000 */
[----:B------:R-:W-:-:S02]  /*41c0*/  UIADD3 UR19, UR40, 0x1, URZ ;  /* 0x0000000128137890 */ /* 0x000fc4000fffe03f */
[----:B------:R-:W-:Y:S02]  /*41d0*/  UIADD3 UR15, UR4, -0x1, URZ ;  /* 0xffffffff040f7890 */ /* 0x000fe4000fffe03f */
[----:B------:R-:W-:Y:S02]  /*41e0*/  USHF.L.U32 UR17, UR7, UR5, URZ ;  /* 0x0000000507117299 */ /* 0x000fe4000800063f */
[----:B------:R-:W-:Y:S01]  /*41f0*/  ULOP3.LUT UR16, URZ, UR6, URZ, 0x33, !UPT ;  /* 0x000000063f107292 */ /* 0x000fe2000f8e333f */
[----:B------:R-:W-:-:S11]  /*4200*/  ULDC.64 UR20, c[0x0][0x198] ;  /* 0x0000660000147ab9 */ /* 0x000fd60000000a00 */
.L_x_115:
[----:B------:R-:W-:-:S03]  /*4210*/  UMOV UR4, 0xffffffff ;  /* 0xffffffff00047882 */ /* 0x000fc60000000000 */
[----:B------:R-:W-:Y:S05]  /*4220*/  BRA.DIV UR4, `(.L_x_104) ;  /* 0x0000000e04ac7947 */ /* 0x000fea000b800000 */
[----:B------:R-:W-:-:S13]  /*4230*/  ELECT P6, URZ, PT ;  /* 0x00000000003f782f */ /* 0x000fda00038c0000 */
.L_x_127:
[----:B------:R-:W0:Y:S01]  /*4240*/  LDC R4, c[0x0][0x28c] ;  /* 0x0000a300ff047b82 */ /* 0x000e220000000800 */
[----:B------:R-:W-:Y:S01]  /*4250*/  BSSY B1, `(.L_x_105) ;  /* 0x0000035000017945 */ /* 0x000fe20003800000 */
[----:B0-----:R-:W-:-:S13]  /*4260*/  ISETP.LT.OR P6, PT, R4, 0x1, !P6 ;  /* 0x000000010400780c */ /* 0x001fda00077c1670 */
[----:B------:R-:W-:Y:S05]  /*4270*/  @P6 BRA `(.L_x_106) ;  /* 0x0000000000c86947 */ /* 0x000fea0003800000 */
[----:B------:R-:W-:Y:S02]  /*4280*/  IMAD.SHL.U32 R19, R19, 0x40, RZ ;  /* 0x0000004013137824 */ /* 0x000fe400078e00ff */
[----:B------:R-:W-:Y:S02]  /*4290*/  IMAD.SHL.U32 R22, R22, 0x40, RZ ;  /* 0x0000004016167824 */ /* 0x000fe400078e00ff */
[----:B------:R-:W-:Y:S02]  /*42a0*/  IMAD.MOV.U32 R13, RZ, RZ, RZ ;  /* 0x000000ffff0d7224 */ /* 0x000fe400078e00ff */
[----:B------:R-:W-:Y:S02]  /*42b0*/  IMAD.U32 R14, RZ, RZ, UR19 ;  /* 0x00000013ff0e7e24 */ /* 0x000fe4000f8e00ff */
[----:B------:R-:W-:Y:S02]  /*42c0*/  IMAD.MOV.U32 R4, RZ, RZ, R3 ;  /* 0x000000ffff047224 */ /* 0x000fe400078e0003 */
[----:B------:R-:W-:-:S07]  /*42d0*/  IMAD.MOV.U32 R5, RZ, RZ, R8 ;  /* 0x000000ffff057224 */ /* 0x000fce00078e0008 */
.L_x_110:
[----:B------:R-:W0:Y:S01]  /*42e0*/  S2R R7, SR_CgaCtaId ;  /* 0x0000000000077919 */ /* 0x000e220000008800 */
[----:B------:R-:W-:-:S04]  /*42f0*/  MOV R6, 0x400 ;  /* 0x0000040000067802 */ /* 0x000fc80000000f00 */
[----:B0-----:R-:W-:Y:S02]  /*4300*/  LEA R12, R7, R6, 0x18 ;  /* 0x00000006070c7211 */ /* 0x001fe400078ec0ff */
[----:B------:R-:W-:Y:S01]  /*4310*/  SHF.L.U32 R6, R4, 0x1f, RZ ;  /* 0x0000001f04067819 */ /* 0x000fe200000006ff */
[----:B------:R-:W0:Y:S02]  /*4320*/  @!P2 LDC R7, c[0x0][0x500] ;  /* 0x00014000ff07ab82 */ /* 0x000e240000000800 */
[----:B------:R-:W-:-:S04]  /*4330*/  IMAD R11, R5, 0x8, R12 ;  /* 0x00000008050b7824 */ /* 0x000fc800078e020c */
[----:B------:R-:W1:Y:S02]  /*4340*/  SYNCS.PHASECHK.TRANS64.TRYWAIT P1, [R11+URZ+0x18], R6 ;  /* 0x000018060b0075a7 */ /* 0x000e64000802017f */
[----:B-1----:R-:W-:Y:S05]  /*4350*/  @!P1 BRA `(.L_x_107) ;  /* 0x0000000c00809947 */ /* 0x002fea0003800000 */
.L_x_128:
[----:B-1----:R-:W-:Y:S01]  /*4360*/  PRMT R6, R9, 0x9910, RZ ;  /* 0x0000991009067816 */ /* 0x002fe200000000ff */
[----:B0-----:R0:W-:Y:S03]  /*4370*/  @!P2 SYNCS.ARRIVE.TRANS64 RZ, [R11+URZ], R7 ;  /* 0x000000070bffa9a7 */ /* 0x0011e6000800003f */
[----:B------:R-:W-:-:S13]  /*4380*/  ISETP.NE.AND P1, PT, R6, 0x2, PT ;  /* 0x000000020600780c */ /* 0x000fda0003f25270 */
[----:B0-----:R-:W-:Y:S05]  /*4390*/  @P1 BRA `(.L_x_108) ;  /* 0x0000000000041947 */ /* 0x001fea0003800000 */
[----:B------:R-:W-:Y:S01]  /*43a0*/  BPT.TRAP 0x1 ;  /* 0x000000040000795c */ /* 0x000fe20000300000 */
.L_x_108:
[----:B------:R-:W-:Y:S05]  /*43b0*/  @P0 BRA `(.L_x_109) ;  /* 0x0000000000040947 */ /* 0x000fea0003800000 */
[----:B------:R-:W-:Y:S01]  /*43c0*/  BPT.TRAP 0x1 ;  /* 0x000000040000795c */ /* 0x000fe20000300000 */
.L_x_109:
[----:B------:R-:W-:Y:S01]  /*43d0*/  IMAD R12, R5, 0x800, R12 ;  /* 0x00000800050c7824 */ /* 0x000fe200078e020c */
[----:B------:R-:W-:Y:S01]  /*43e0*/  R2UR UR9, R11 ;  /* 0x000000000b0972ca */ /* 0x000fe200000e0000 */
[----:B------:R-:W-:Y:S01]  /*43f0*/  VIADD R14, R14, 0xffffffff ;  /* 0xffffffff0e0e7836 */ /* 0x000fe20000000000 */
[----:B------:R-:W-:Y:S01]  /*4400*/  UIADD3 UR4, UP0, UR20, 0xf0, URZ ;  /* 0x000000f014047890 */ /* 0x000fe2000ff1e03f */
[----:B------:R-:W-:Y:S01]  /*4410*/  R2UR UR11, R22 ;  /* 0x00000000160b72ca */ /* 0x000fe200000e0000 */
[----:B------:R-:W-:Y:S01]  /*4420*/  UIADD3 UR22, UP1, UR20, 0x1f0, URZ ;  /* 0x000001f014167890 */ /* 0x000fe2000ff3e03f */
[----:B------:R-:W-:Y:S01]  /*4430*/  R2UR UR8, R12 ;  /* 0x000000000c0872ca */ /* 0x000fe200000e0000 */
[----:B------:R-:W-:Y:S01]  /*4440*/  UIADD3.X UR5, URZ, UR21, URZ, UP0, !UPT ;  /* 0x000000153f057290 */ /* 0x000fe200087fe43f */
[----:B------:R-:W-:Y:S01]  /*4450*/  R2UR UR10, R13 ;  /* 0x000000000d0a72ca */ /* 0x000fe200000e0000 */
[----:B------:R-:W-:Y:S01]  /*4460*/  VIADD R5, R5, 0x1 ;  /* 0x0000000105057836 */ /* 0x000fe20000000000 */
[----:B------:R-:W-:Y:S01]  /*4470*/  R2UR UR12, R18 ;  /* 0x00000000120c72ca */ /* 0x000fe200000e0000 */
[----:B------:R-:W-:Y:S01]  /*4480*/  UIADD3.X UR23, URZ, UR21, URZ, UP1, !UPT ;  /* 0x000000153f177290 */ /* 0x000fe20008ffe43f */
[----:B------:R-:W-:Y:S01]  /*4490*/  R2UR UR18, R19 ;  /* 0x00000000131272ca */ /* 0x000fe200000e0000 */
[----:B------:R-:W-:Y:S01]  /*44a0*/  UMOV UR6, 0x0 ;  /* 0x0000000000067882 */ /* 0x000fe20000000000 */
[----:B------:R-:W-:Y:S01]  /*44b0*/  ISETP.GT.AND P3, PT, R14, 0x1, PT ;  /* 0x000000010e00780c */ /* 0x000fe20003f64270 */
[----:B------:R-:W-:Y:S01]  /*44c0*/  UMOV UR7, 0x10000000 ;  /* 0x1000000000077882 */ /* 0x000fe20000000000 */
[----:B------:R-:W-:Y:S01]  /*44d0*/  ISETP.NE.AND P1, PT, R5, 0x3, PT ;  /* 0x000000030500780c */ /* 0x000fe20003f25270 */
[----:B------:R-:W-:-:S02]  /*44e0*/  VIADD R13, R13, 0x20 ;  /* 0x000000200d0d7836 */ /* 0x000fc40000000000 */
[----:B------:R-:W-:Y:S01]  /*44f0*/  UIADD3 UR13, UR8, 0x100, URZ ;  /* 0x00000100080d7890 */ /* 0x000fe2000fffe03f */
[----:B------:R-:W-:Y:S01]  /*4500*/  SEL R7, RZ, 0x1, P1 ;  /* 0x00000001ff077807 */ /* 0x000fe20000800000 */
[----:B------:R-:W-:Y:S01]  /*4510*/  UIADD3 UR14, UR8, 0x1900, URZ ;  /* 0x00001900080e7890 */ /* 0x000fe2000fffe03f */
[----:B------:R-:W-:Y:S02]  /*4520*/  SEL R5, R5, RZ, P1 ;  /* 0x000000ff05057207 */ /* 0x000fe40000800000 */
[----:B------:R-:W-:Y:S02]  /*4530*/  LOP3.LUT R4, R4, R7, RZ, 0x3c, !PT ;  /* 0x0000000704047212 */ /* 0x000fe400078e3cff */
[----:B------:R-:W-:Y:S02]  /*4540*/  UMOV UR8, UR13 ;  /* 0x0000000d00087c82 */ /* 0x000fe40008000000 */
[----:B------:R0:W-:Y:S02]  /*4550*/  UTMALDG.3D [UR8], [UR4], desc[UR6] ;  /* 0x00000608040075b4 */ /* 0x0001e40008011000 */
[----:B0-----:R-:W-:Y:S01]  /*4560*/  UMOV UR8, UR14 ;  /* 0x0000000e00087c82 */ /* 0x001fe20008000000 */
[----:B------:R-:W-:-:S02]  /*4570*/  UMOV UR11, UR18 ;  /* 0x00000012000b7c82 */ /* 0x000fc40008000000 */
[----:B------:R0:W-:Y:S02]  /*4580*/  UTMALDG.3D [UR8], [UR22], desc[UR6] ;  /* 0x00000608160075b4 */ /* 0x0001e40008011000 */
[----:B0-----:R-:W-:Y:S05]  /*4590*/  @P3 BRA `(.L_x_110) ;  /* 0xfffffffc00503947 */ /* 0x001fea000383ffff */
.L_x_106:
[----:B------:R-:W-:Y:S05]  /*45a0*/  BSYNC B1 ;  /* 0x0000000000017941 */ /* 0x000fea0003800000 */
.L_x_105:
[----:B------:R-:W2:Y:S01]  /*45b0*/  LDL.64 R20, [R1] ;  /* 0x0000000001147983 */ /* 0x000ea20000100a00 */
[----:B------:R-:W-:Y:S01]  /*45c0*/  LOP3.LUT P4, RZ, R10, 0xff, RZ, 0xc0, !PT ;  /* 0x000000ff0aff7812 */ /* 0x000fe2000788c0ff */
[----:B------:R-:W-:Y:S01]  /*45d0*/  VIADD R7, R8, UR40 ;  /* 0x0000002808077c36 */ /* 0x000fe20008000000 */
[----:B------:R-:W-:Y:S01]  /*45e0*/  ULDC.64 UR4, c[0x0][0x650] ;  /* 0x0001940000047ab9 */ /* 0x000fe20000000a00 */
[----:B------:R-:W-:Y:S01]  /*45f0*/  IMAD.U32 R8, RZ, RZ, UR40 ;  /* 0x00000028ff087e24 */ /* 0x000fe2000f8e00ff */
[----:B------:R-:W-:Y:S01]  /*4600*/  UISETP.GE.U32.AND UP0, UPT, UR40, 0x3, UPT ;  /* 0x000000032800788c */ /* 0x000fe2000bf06070 */
[----:B------:R-:W-:Y:S01]  /*4610*/  BSSY B1, `(.L_x_111) ;  /* 0x000006b000017945 */ /* 0x000fe20003800000 */
[----:B------:R-:W-:Y:S01]  /*4620*/  ISETP.GT.U32.AND P1, PT, R7, 0x2, PT ;  /* 0x000000020700780c */ /* 0x000fe20003f24070 */
[----:B------:R-:W-:Y:S01]  /*4630*/  IMAD.MOV.U32 R22, RZ, RZ, -0x1 ;  /* 0xffffffffff167424 */ /* 0x000fe200078e00ff */
[----:B------:R-:W-:Y:S01]  /*4640*/  PRMT R10, RZ, 0x7610, R10 ;  /* 0x00007610ff0a7816 */ /* 0x000fe2000000000a */
[----:B------:R-:W-:Y:S01]  /*4650*/  IMAD.MOV.U32 R19, RZ, RZ, -0x1 ;  /* 0xffffffffff137424 */ /* 0x000fe200078e00ff */
[----:B------:R-:W-:Y:S01]  /*4660*/  ISETP.LT.U32.AND P1, PT, R8, 0x3, P1 ;  /* 0x000000030800780c */ /* 0x000fe20000f21070 */
[----:B------:R-:W-:Y:S01]  /*4670*/  IMAD.MOV.U32 R18, RZ, RZ, -0x1 ;  /* 0xffffffffff127424 */ /* 0x000fe200078e00ff */
[----:B------:R-:W-:Y:S01]  /*4680*/  PLOP3.LUT P3, PT, PT, PT, UP0, 0x80, 0x0 ;  /* 0x000000000000781c */ /* 0x000fe20003f6f008 */
[----:B------:R-:W0:Y:S01]  /*4690*/  @P4 S2R R5, SR_CgaCtaId ;  /* 0x0000000000054919 */ /* 0x000e220000008800 */
[----:B------:R-:W-:-:S04]  /*46a0*/  @P4 MOV R4, 0x400 ;  /* 0x0000040000044802 */ /* 0x000fc80000000f00 */
[----:B0-----:R-:W-:Y:S01]  /*46b0*/  @P4 LEA R6, R5, R4, 0x18 ;  /* 0x0000000405064211 */ /* 0x001fe200078ec0ff */
[----:B------:R-:W-:Y:S01]  /*46c0*/  IMAD.WIDE.U32 R4, R7, -0x55555555, RZ ;  /* 0xaaaaaaab07047825 */ /* 0x000fe200078e00ff */
[----:B------:R-:W-:Y:S02]  /*46d0*/  SEL R4, RZ, 0x1, !P1 ;  /* 0x00000001ff047807 */ /* 0x000fe40004800000 */
[----:B------:R0:W-:Y:S02]  /*46e0*/  @P4 SYNCS.ARRIVE.TRANS64.A1T0 RZ, [R6+URZ+0x68], RZ ;  /* 0x000068ff06ff49a7 */ /* 0x0001e4000810003f */
[----:B------:R-:W-:Y:S02]  /*46f0*/  LOP3.LUT R3, R3, R4, RZ, 0x3c, !PT ;  /* 0x0000000403037212 */ /* 0x000fe400078e3cff */
[----:B------:R-:W-:Y:S02]  /*4700*/  PRMT R4, RZ, 0x7610, R4 ;  /* 0x00007610ff047816 */ /* 0x000fe40000000004 */
[----:B0-----:R-:W-:-:S04]  /*4710*/  SHF.R.U32.HI R6, RZ, 0x1, R5 ;  /* 0x00000001ff067819 */ /* 0x001fc80000011605 */
[----:B------:R-:W-:Y:S01]  /*4720*/  @P3 LOP3.LUT R3, R3, 0x1, R6, 0x78, !PT ;  /* 0x0000000103033812 */ /* 0x000fe200078e7806 */
[----:B------:R-:W-:Y:S01]  /*4730*/  IMAD R8, R6, -0x3, R7 ;  /* 0xfffffffd06087824 */ /* 0x000fe200078e0207 */
[----:B--2---:R-:W-:-:S04]  /*4740*/  IADD3 R16, P4, R16, R20, RZ ;  /* 0x0000001410107210 */ /* 0x004fc80007f9e0ff */
[----:B------:R-:W-:Y:S01]  /*4750*/  ISETP.GE.U32.AND P1, PT, R16, UR4, PT ;  /* 0x0000000410007c0c */ /* 0x000fe2000bf26070 */
[----:B------:R-:W-:-:S05]  /*4760*/  IMAD.X R17, R17, 0x1, R0, P4 ;  /* 0x0000000111117824 */ /* 0x000fca00020e0600 */
[----:B------:R-:W-:-:S13]  /*4770*/  ISETP.GE.U32.AND.EX P1, PT, R17, UR5, PT, P1 ;  /* 0x0000000511007c0c */ /* 0x000fda000bf26110 */
[----:B------:R-:W-:Y:S05]  /*4780*/  @P1 BRA `(.L_x_112) ;  /* 0x00000004004c1947 */ /* 0x000fea0003800000 */
[----:B------:R-:W0:Y:S01]  /*4790*/  S2R R12, SR_CTAID.X ;  /* 0x00000000000c7919 */ /* 0x000e220000002500 */
[----:B------:R-:W-:Y:S01]  /*47a0*/  ULDC.64 UR4, c[0x0][0x628] ;  /* 0x00018a0000047ab9 */ /* 0x000fe20000000a00 */
[----:B------:R-:W1:Y:S01]  /*47b0*/  LDC R13, c[0x0][0x144] ;  /* 0x00005100ff0d7b82 */ /* 0x000e620000000800 */
[----:B------:R-:W-:Y:S01]  /*47c0*/  ISETP.NE.U32.AND P1, PT, RZ, UR4, PT ;  /* 0x00000004ff007c0c */ /* 0x000fe2000bf25070 */
[----:B------:R-:W2:Y:S01]  /*47d0*/  S2R R11, SR_CTAID.Y ;  /* 0x00000000000b7919 */ /* 0x000ea20000002600 */
[----:B------:R-:W-:Y:S01]  /*47e0*/  ULDC UR6, c[0x0][0x150] ;  /* 0x0000540000067ab9 */ /* 0x000fe20000000800 */
[----:B------:R-:W-:Y:S01]  /*47f0*/  ULDC UR7, c[0x0][0x630] ;  /* 0x00018c0000077ab9 */ /* 0x000fe20000000800 */
[----:B------:R-:W-:Y:S01]  /*4800*/  ISETP.NE.AND.EX P1, PT, RZ, UR5, PT, P1 ;  /* 0x00000005ff007c0c */ /* 0x000fe2000bf25310 */
[----:B------:R-:W-:Y:S01]  /*4810*/  IMAD.MOV.U32 R4, RZ, RZ, R16 ;  /* 0x000000ffff047224 */ /* 0x000fe200078e0010 */
[----:B0-----:R-:W-:-:S05]  /*4820*/  I2FP.F32.U32 R5, R12 ;  /* 0x0000000c00057245 */ /* 0x001fca0000201000 */
[----:B------:R-:W-:Y:S01]  /*4830*/  FMUL R14, R5, UR6 ;  /* 0x00000006050e7c20 */ /* 0x000fe20008400000 */
[----:B------:R-:W-:-:S05]  /*4840*/  IMAD.MOV.U32 R5, RZ, RZ, R17 ;  /* 0x000000ffff057224 */ /* 0x000fca00078e0011 */
[----:B--2---:R-:W-:Y:S05]  /*4850*/  @!P1 BRA `(.L_x_113) ;  /* 0x0000000000289947 */ /* 0x004fea0003800000 */
[----:B------:R-:W-:Y:S02]  /*4860*/  ULDC UR6, c[0x0][0x634] ;  /* 0x00018d0000067ab9 */ /* 0x000fe40000000800 */
[----:B------:R-:W-:-:S05]  /*4870*/  IADD3 R5, P1, R16, UR6, RZ ;  /* 0x0000000610057c10 */ /* 0x000fca000ff3e0ff */
[----:B------:R-:W-:-:S04]  /*4880*/  IMAD.X R15, RZ, RZ, R17, P1 ;  /* 0x000000ffff0f7224 */ /* 0x000fc800008e0611 */
[----:B------:R-:W-:-:S04]  /*4890*/  IMAD.WIDE.U32 R6, R15, UR4, RZ ;  /* 0x000000040f067c25 */ /* 0x000fc8000f8e00ff */
[----:B------:R-:W-:-:S04]  /*48a0*/  IMAD.WIDE.U32 R6, P1, R5, UR5, R6 ;  /* 0x0000000505067c25 */ /* 0x000fc8000f820006 */
[----:B------:R-:W-:-:S04]  /*48b0*/  IMAD.WIDE.U32 R4, R5, UR4, RZ ;  /* 0x0000000405047c25 */ /* 0x000fc8000f8e00ff */
[----:B------:R-:W-:Y:S01]  /*48c0*/  IMAD.MOV.U32 R4, RZ, RZ, R7 ;  /* 0x000000ffff047224 */ /* 0x000fe200078e0007 */
[----:B------:R-:W-:Y:S01]  /*48d0*/  IADD3 RZ, P3, R5, R6, RZ ;  /* 0x0000000605ff7210 */ /* 0x000fe20007f7e0ff */
[----:B------:R-:W-:-:S04]  /*48e0*/  IMAD.X R5, RZ, RZ, RZ, P1 ;  /* 0x000000ffff057224 */ /* 0x000fc800008e06ff */
[----:B------:R-:W-:-:S08]  /*48f0*/  IMAD.WIDE.U32.X R4, R15, UR5, R4, P3 ;  /* 0x000000050f047c25 */ /* 0x000fd000098e0404 */
.L_x_113:
[--C-:B------:R-:W-:Y:S01]  /*4900*/  SHF.R.U64 R18, R4, UR7, R5.reuse ;  /* 0x0000000704127c19 */ /* 0x100fe20008001205 */
[----:B------:R-:W0:Y:S01]  /*4910*/  F2I.U32.TRUNC.NTZ R14, R14 ;  /* 0x0000000e000e7305 */ /* 0x000e22000020f000 */
[----:B------:R-:W-:Y:S01]  /*4920*/  SHF.R.U32.HI R4, RZ, UR7, R5 ;  /* 0x00000007ff047c19 */ /* 0x000fe20008011605 */
[----:B------:R-:W-:Y:S01]  /*4930*/  ULDC.64 UR4, c[0x0][0x620] ;  /* 0x0001880000047ab9 */ /* 0x000fe20000000a00 */
[----:B------:R-:W-:Y:S01]  /*4940*/  IADD3 R7, P1, RZ, -R18, RZ ;  /* 0x80000012ff077210 */ /* 0x000fe20007f3e0ff */
[----:B------:R-:W-:Y:S01]  /*4950*/  ULDC.64 UR6, c[0x0][0x640] ;  /* 0x0001900000067ab9 */ /* 0x000fe20000000a00 */
[----:B------:R-:W2:Y:S03]  /*4960*/  LDC R20, c[0x0][0x148] ;  /* 0x00005200ff147b82 */ /* 0x000ea60000000800 */
[----:B------:R-:W-:Y:S01]  /*4970*/  IMAD.X R4, RZ, RZ, ~R4, P1 ;  /* 0x000000ffff047224 */ /* 0x000fe200008e0e04 */
[----:B------:R-:W-:-:S03]  /*4980*/  ISETP.NE.U32.AND P1, PT, RZ, UR6, PT ;  /* 0x00000006ff007c0c */ /* 0x000fc6000bf25070 */
[----:B------:R-:W-:Y:S01]  /*4990*/  IMAD R6, R4, UR4, RZ ;  /* 0x0000000404067c24 */ /* 0x000fe2000f8e02ff */
[----:B------:R-:W-:Y:S01]  /*49a0*/  ISETP.NE.AND.EX P1, PT, RZ, UR7, PT, P1 ;  /* 0x00000007ff007c0c */ /* 0x000fe2000bf25310 */
[----:B------:R-:W-:Y:S01]  /*49b0*/  IMAD.WIDE.U32 R4, R7, UR4, R16 ;  /* 0x0000000407047c25 */ /* 0x000fe2000f8e0010 */
[----:B------:R-:W-:-:S03]  /*49c0*/  ULDC UR4, c[0x0][0x618] ;  /* 0x0001860000047ab9 */ /* 0x000fc60000000800 */
[----:B------:R-:W-:Y:S01]  /*49d0*/  IMAD R7, R7, UR5, R6 ;  /* 0x0000000507077c24 */ /* 0x000fe2000f8e0206 */
[----:B------:R-:W-:Y:S01]  /*49e0*/  ULDC UR5, c[0x0][0x154] ;  /* 0x0000550000057ab9 */ /* 0x000fe20000000800 */
[----:B0-----:R-:W-:Y:S02]  /*49f0*/  IMAD.MOV R6, RZ, RZ, -R14 ;  /* 0x000000ffff067224 */ /* 0x001fe400078e0a0e */
[----:B------:R-:W-:Y:S02]  /*4a00*/  IMAD.IADD R5, R5, 0x1, R7 ;  /* 0x0000000105057824 */ /* 0x000fe400078e0207 */
[----:B-1----:R-:W-:Y:S01]  /*4a10*/  IMAD R12, R13, R6, R12 ;  /* 0x000000060d0c7224 */ /* 0x002fe200078e020c */
[----:B------:R-:W-:Y:S02]  /*4a20*/  I2FP.F32.U32 R6, R11 ;  /* 0x0000000b00067245 */ /* 0x000fe40000201000 */
[--C-:B------:R-:W-:Y:S02]  /*4a30*/  SHF.R.U64 R13, R4, UR4, R5.reuse ;  /* 0x00000004040d7c19 */ /* 0x100fe40008001205 */
[----:B------:R-:W-:Y:S01]  /*4a40*/  SHF.R.U32.HI R4, RZ, UR4, R5 ;  /* 0x00000004ff047c19 */ /* 0x000fe20008011605 */
[----:B------:R-:W-:Y:S01]  /*4a50*/  FMUL R6, R6, UR5 ;  /* 0x0000000506067c20 */ /* 0x000fe20008400000 */
[----:B------:R-:W-:-:S02]  /*4a60*/  ULDC UR4, c[0x0][0x608] ;  /* 0x0001820000047ab9 */ /* 0x000fc40000000800 */
[--C-:B------:R-:W-:Y:S01]  /*4a70*/  SHF.R.U64 R15, R13, UR4, R4.reuse ;  /* 0x000000040d0f7c19 */ /* 0x100fe20008001204 */
[----:B------:R0:W1:Y:S01]  /*4a80*/  F2I.U32.TRUNC.NTZ R21, R6 ;  /* 0x0000000600157305 */ /* 0x000062000020f000 */
[----:B------:R-:W-:Y:S01]  /*4a90*/  SHF.R.U32.HI R4, RZ, UR4, R4 ;  /* 0x00000004ff047c19 */ /* 0x000fe20008011604 */
[----:B------:R-:W-:-:S03]  /*4aa0*/  ULDC UR4, c[0x0][0x658] ;  /* 0x0001960000047ab9 */ /* 0x000fc60000000800 */
[--C-:B------:R-:W-:Y:S02]  /*4ab0*/  SHF.R.U64 R14, R15, UR4, R4.reuse ;  /* 0x000000040f0e7c19 */ /* 0x100fe40008001204 */
[----:B------:R-:W-:-:S03]  /*4ac0*/  SHF.R.U32.HI R19, RZ, UR4, R4 ;  /* 0x00000004ff137c19 */ /* 0x000fc60008011604 */
[----:B------:R-:W-:Y:S02]  /*4ad0*/  IMAD.MOV.U32 R4, RZ, RZ, R14 ;  /* 0x000000ffff047224 */ /* 0x000fe400078e000e */
[----:B------:R-:W-:Y:S01]  /*4ae0*/  IMAD.MOV.U32 R5, RZ, RZ, R19 ;  /* 0x000000ffff057224 */ /* 0x000fe200078e0013 */
[----:B0-----:R-:W-:Y:S06]  /*4af0*/  @!P1 BRA `(.L_x_114) ;  /* 0x0000000000289947 */ /* 0x001fec0003800000 */
        /* <DEDUP_REMOVED lines=10> */
.L_x_114:
[----:B------:R-:W-:Y:S01]  /*4ba0*/  ISETP.NE.AND P1, PT, R2, 0x1, PT ;  /* 0x000000010200780c */ /* 0x000fe20003f25270 */
[----:B------:R-:W-:Y:S01]  /*4bb0*/  ULDC UR4, c[0x0][0x648] ;  /* 0x0001920000047ab9 */ /* 0x000fe20000000800 */
[----:B------:R-:W-:Y:S01]  /*4bc0*/  LOP3.LUT R15, R15, UR16, RZ, 0xc0, !PT ;  /* 0x000000100f0f7c12 */ /* 0x000fe2000f8ec0ff */
[----:B-1----:R-:W-:Y:S01]  /*4bd0*/  IMAD.MOV R21, RZ, RZ, -R21 ;  /* 0x000000ffff157224 */ /* 0x002fe200078e0a15 */
[----:B------:R-:W-:Y:S01]  /*4be0*/  SHF.R.U64 R4, R4, UR4, R5 ;  /* 0x0000000404047c19 */ /* 0x000fe20008001205 */
[----:B------:R-:W-:Y:S01]  /*4bf0*/  ULDC UR4, c[0x0][0x638] ;  /* 0x00018e0000047ab9 */ /* 0x000fe20000000800 */
[----:B------:R-:W-:Y:S01]  /*4c00*/  LOP3.LUT R13, R13, UR15, RZ, 0xc0, !PT ;  /* 0x0000000f0d0d7c12 */ /* 0x000fe2000f8ec0ff */
[----:B------:R-:W-:Y:S02]  /*4c10*/  ULDC UR5, c[0x0][0x610] ;  /* 0x0001840000057ab9 */ /* 0x000fe40000000800 */
[----:B------:R-:W-:Y:S02]  /*4c20*/  IMAD.MOV R5, RZ, RZ, -R4 ;  /* 0x000000ffff057224 */ /* 0x000fe400078e0a04 */
[----:B------:R-:W-:-:S02]  /*4c30*/  IMAD R15, R4, UR17, R15 ;  /* 0x00000011040f7c24 */ /* 0x000fc4000f8e020f */
[----:B--2---:R-:W-:Y:S02]  /*4c40*/  @P1 IMAD R12, R20, R21, R11 ;  /* 0x00000015140c1224 */ /* 0x004fe400078e020b */
[----:B------:R-:W-:Y:S01]  /*4c50*/  IMAD R14, R5, UR4, R14 ;  /* 0x00000004050e7c24 */ /* 0x000fe2000f8e020e */
[----:B------:R-:W-:Y:S01]  /*4c60*/  ULDC UR4, c[0x0][0x600] ;  /* 0x0001800000047ab9 */ /* 0x000fe20000000800 */
[----:B------:R-:W-:Y:S02]  /*4c70*/  IMAD R12, R15, UR5, R12 ;  /* 0x000000050f0c7c24 */ /* 0x000fe4000f8e020c */
[----:B------:R-:W-:Y:S02]  /*4c80*/  IMAD R5, R14, UR4, R13 ;  /* 0x000000040e057c24 */ /* 0x000fe4000f8e020d */
[----:B------:R-:W-:-:S03]  /*4c90*/  IMAD.MOV.U32 R4, RZ, RZ, 0x1 ;  /* 0x00000001ff047424 */ /* 0x000fc600078e00ff */
[----:B------:R-:W-:Y:S02]  /*4ca0*/  SEL R19, R5, R12, !P1 ;  /* 0x0000000c05137207 */ /* 0x000fe40004800000 */
[----:B------:R-:W-:-:S07]  /*4cb0*/  SEL R22, R12, R5, !P1 ;  /* 0x000000050c167207 */ /* 0x000fce0004800000 */
.L_x_112:
[----:B------:R-:W-:Y:S05]  /*4cc0*/  BSYNC B1 ;  /* 0x0000000000017941 */ /* 0x000fea0003800000 */
.L_x_111:
[----:B------:R-:W-:-:S13]  /*4cd0*/  LOP3.LUT P1, RZ, R4, 0xff, RZ, 0xc0, !PT ;  /* 0x000000ff04ff7812 */ /* 0x000fda000782c0ff */
[----:B------:R-:W-:Y:S05]  /*4ce0*/  @P1 BRA `(.L_x_115) ;  /* 0xfffffff400481947 */ /* 0x000fea000383ffff */
[----:B------:R-:W-:Y:S05]  /*4cf0*/  BSYNC B0 ;  /* 0x0000000000007941 */ /* 0x000fea0003800000 */
.L_x_103:
[----:B------:R-:W-:-:S03]  /*4d00*/  UMOV UR4, 0xffffffff ;  /* 0xffffffff00047882 */ /* 0x000fc60000000000 */
[----:B------:R-:W-:Y:S05]  /*4d10*/  BRA.DIV UR4, `(.L_x_116) ;  /* 0x0000000604247947 */ /* 0x000fea000b800000 */
[----:B------:R-:W-:-:S13]  /*4d20*/  ELECT P6, URZ, PT ;  /* 0x00000000003f782f */ /* 0x000fda00038c0000 */
.L_x_131:
[----:B------:R-:W-:Y:S04]  /*4d30*/  BSSY B0, `(.L_x_117) ;  /* 0x0000022000007945 */ /* 0x000fe80003800000 */
[----:B------:R-:W-:Y:S05]  /*4d40*/  @!P6 BRA `(.L_x_118) ;  /* 0x000000000080e947 */ /* 0x000fea0003800000 */
[----:B------:R-:W-:-:S04]  /*4d50*/  LOP3.LUT R23, R23, 0x2, RZ, 0xfc, !PT ;  /* 0x0000000217177812 */ /* 0x000fc800078efcff */
[----:B------:R-:W-:-:S13]  /*4d60*/  ISETP.NE.AND P0, PT, R23, 0x3, PT ;  /* 0x000000031700780c */ /* 0x000fda0003f05270 */
[----:B------:R-:W-:Y:S05]  /*4d70*/  @!P0 BRA `(.L_x_119) ;  /* 0x0000000000048947 */ /* 0x000fea0003800000 */
[----:B------:R-:W-:Y:S01]  /*4d80*/  BPT.TRAP 0x1 ;  /* 0x000000040000795c */ /* 0x000fe20000300000 */
.L_x_119:
[----:B------:R-:W0:Y:S01]  /*4d90*/  S2R R5, SR_CgaCtaId ;  /* 0x0000000000057919 */ /* 0x000e220000008800 */
[----:B------:R-:W-:Y:S02]  /*4da0*/  MOV R0, 0x400 ;  /* 0x0000040000007802 */ /* 0x000fe40000000f00 */
[----:B------:R-:W-:Y:S02]  /*4db0*/  SHF.L.U32 R2, R3, 0x1f, RZ ;  /* 0x0000001f03027819 */ /* 0x000fe400000006ff */
[----:B0-----:R-:W-:-:S05]  /*4dc0*/  LEA R5, R5, R0, 0x18 ;  /* 0x0000000005057211 */ /* 0x001fca00078ec0ff */
[----:B------:R-:W-:-:S04]  /*4dd0*/  VIADD R5, R5, 0x18 ;  /* 0x0000001805057836 */ /* 0x000fc80000000000 */
[C---:B------:R-:W-:Y:S02]  /*4de0*/  IMAD R7, R8.reuse, 0x8, R5 ;  /* 0x0000000808077824 */ /* 0x040fe400078e0205 */
[----:B------:R-:W-:Y:S02]  /*4df0*/  VIADD R8, R8, 0x1 ;  /* 0x0000000108087836 */ /* 0x000fe40000000000 */
[----:B------:R-:W0:Y:S03]  /*4e00*/  SYNCS.PHASECHK.TRANS64.TRYWAIT P0, [R7+URZ], R2 ;  /* 0x00000002070075a7 */ /* 0x000e26000800017f */
[----:B------:R-:W-:-:S04]  /*4e10*/  ISETP.NE.AND P1, PT, R8, 0x3, PT ;  /* 0x000000030800780c */ /* 0x000fc80003f25270 */
[----:B------:R-:W-:Y:S02]  /*4e20*/  SEL R0, RZ, 0x1, P1 ;  /* 0x00000001ff007807 */ /* 0x000fe40000800000 */
[----:B------:R-:W-:Y:S02]  /*4e30*/  SEL R8, R8, RZ, P1 ;  /* 0x000000ff08087207 */ /* 0x000fe40000800000 */
[----:B------:R-:W-:-:S03]  /*4e40*/  LOP3.LUT R9, R3, R0, RZ, 0x3c, !PT ;  /* 0x0000000003097212 */ /* 0x000fc600078e3cff */
[----:B------:R-:W-:Y:S01]  /*4e50*/  IMAD R4, R8, 0x8, R5 ;  /* 0x0000000808047824 */ /* 0x000fe200078e0205 */
[----:B------:R-:W-:Y:S01]  /*4e60*/  SHF.L.U32 R3, R9, 0x1f, RZ ;  /* 0x0000001f09037819 */ /* 0x000fe200000006ff */
[----:B0-----:R-:W-:Y:S06]  /*4e70*/  @!P0 BRA `(.L_x_120) ;  /* 0x0000000000ec8947 */ /* 0x001fec0003800000 */
.L_x_132:
[----:B------:R-:W1:Y:S01]  /*4e80*/  SYNCS.PHASECHK.TRANS64.TRYWAIT P0, [R4+URZ], R3 ;  /* 0x00000003040075a7 */ /* 0x000e62000800017f */
[----:B------:R-:W-:-:S05]  /*4e90*/  VIADD R0, R8, 0x1 ;  /* 0x0000000108007836 */ /* 0x000fca0000000000 */
[----:B------:R-:W-:-:S04]  /*4ea0*/  ISETP.NE.AND P1, PT, R0, 0x3, PT ;  /* 0x000000030000780c */ /* 0x000fc80003f25270 */
[----:B0-----:R-:W-:Y:S02]  /*4eb0*/  SEL R2, RZ, 0x1, P1 ;  /* 0x00000001ff027807 */ /* 0x001fe40000800000 */
[----:B------:R-:W-:Y:S02]  /*4ec0*/  SEL R0, R0, RZ, P1 ;  /* 0x000000ff00007207 */ /* 0x000fe40000800000 */
[----:B------:R-:W-:Y:S01]  /*4ed0*/  LOP3.LUT R2, R9, R2, RZ, 0x3c, !PT ;  /* 0x0000000209027212 */ /* 0x000fe200078e3cff */
[----:B-1----:R-:W-:Y:S06]  /*4ee0*/  @!P0 BRA `(.L_x_121) ;  /* 0x0000000000e48947 */ /* 0x002fec0003800000 */
.L_x_133:
[----:B------:R-:W-:Y:S01]  /*4ef0*/  IMAD R5, R0, 0x8, R5 ;  /* 0x0000000800057824 */ /* 0x000fe200078e0205 */
[----:B------:R-:W-:-:S07]  /*4f00*/  SHF.L.U32 R0, R2, 0x1f, RZ ;  /* 0x0000001f02007819 */ /* 0x000fce00000006ff */
.L_x_122:
[----:B-1----:R1:W2:Y:S02]  /*4f10*/  SYNCS.PHASECHK.TRANS64.TRYWAIT P0, [R5+URZ], R0 ;  /* 0x00000000050075a7 */ /* 0x0022a4000800017f */
[----:B--2---:R-:W-:Y:S05]  /*4f20*/  @!P0 NANOSLEEP.SYNCS 0x989680 ;  /* 0x009896800000895d */ /* 0x004fea0003900000 */
[----:B------:R-:W2:Y:S02]  /*4f30*/  @!P0 SYNCS.PHASECHK.TRANS64 P0, [R5+URZ], R0 ;  /* 0x00000000050085a7 */ /* 0x000ea4000800007f */
[----:B--2---:R-:W-:Y:S05]  /*4f40*/  @!P0 BRA `(.L_x_122) ;  /* 0xfffffffc00f08947 */ /* 0x004fea000383ffff */
.L_x_118:
[----:B------:R-:W-:Y:S05]  /*4f50*/  BSYNC B0 ;  /* 0x0000000000007941 */ /* 0x000fea0003800000 */
.L_x_117:
[----:B------:R-:W-:Y:S05]  /*4f60*/  EXIT ;  /* 0x000000000000794d */ /* 0x000fea0003800000 */
.L_x_15:
[----:B-1----:R-:W-:-:S04]  /*4f70*/  IMAD.U32 R3, RZ, RZ, UR43 ;  /* 0x0000002bff037e24 */ /* 0x002fc8000f8e00ff */
[----:B------:R1:W2:Y:S03]  /*4f80*/  SYNCS.PHASECHK.TRANS64.TRYWAIT P0, [R3+URZ+-0x8], R0 ;  /* 0xfffff800030075a7 */ /* 0x0002a6000800017f */
[----:B--2---:R-:W-:Y:S05]  /*4f90*/  @!P0 NANOSLEEP.SYNCS 0x989680 ;  /* 0x009896800000895d */ /* 0x004fea0003900000 */
[----:B------:R-:W2:Y:S02]  /*4fa0*/  @!P0 SYNCS.PHASECHK.TRANS64 P0, [R3+URZ+-0x8], R0 ;  /* 0xfffff800030085a7 */ /* 0x000ea4000800007f */
[----:B--2---:R-:W-:Y:S05]  /*4fb0*/  @!P0 BRA `(.L_x_15) ;  /* 0xfffffffc00ec8947 */ /* 0x004fea000383ffff */
[----:B------:R-:W-:Y:S05]  /*4fc0*/  BRA `(.L_x_123) ;  /* 0xffffffc400607947 */ /* 0x000fea000383ffff */
.L_x_20:
[----:B--2---:R2:W3:Y:S02]  /*4fd0*/  SYNCS.PHASECHK.TRANS64.TRYWAIT P1, [R3+URZ], R0 ;  /* 0x00000000030075a7 */ /* 0x0044e4000802017f */
[----:B---3--:R-:W-:Y:S05]  /*4fe0*/  @!P1 NANOSLEEP.SYNCS 0x989680 ;  /* 0x009896800000995d */ /* 0x008fea0003900000 */
[----:B------:R-:W3:Y:S02]  /*4ff0*/  @!P1 SYNCS.PHASECHK.TRANS64 P1, [R3+URZ], R0 ;  /* 0x00000000030095a7 */ /* 0x000ee4000802007f */
[----:B---3--:R-:W-:Y:S05]  /*5000*/  @!P1 BRA `(.L_x_20) ;  /* 0xfffffffc00f09947 */ /* 0x008fea000383ffff */
[----:B------:R-:W-:Y:S05]  /*5010*/  BRA `(.L_x_19) ;  /* 0xffffffc400d07947 */ /* 0x000fea000383ffff */
.L_x_25:
[----:B--2---:R-:W-:-:S04]  /*5020*/  IMAD.U32 R4, RZ, RZ, UR4 ;  /* 0x00000004ff047e24 */ /* 0x004fc8000f8e00ff */
[----:B------:R2:W3:Y:S03]  /*5030*/  SYNCS.PHASECHK.TRANS64.TRYWAIT P1, [R4+URZ], R3 ;  /* 0x00000003040075a7 */ /* 0x0004e6000802017f */
[----:B---3--:R-:W-:Y:S05]  /*5040*/  @!P1 NANOSLEEP.SYNCS 0x989680 ;  /* 0x009896800000995d */ /* 0x008fea0003900000 */
[----:B------:R-:W3:Y:S02]  /*5050*/  @!P1 SYNCS.PHASECHK.TRANS64 P1, [R4+URZ], R3 ;  /* 0x00000003040095a7 */ /* 0x000ee4000802007f */
[----:B---3--:R-:W-:Y:S05]  /*5060*/  @!P1 BRA `(.L_x_25) ;  /* 0xfffffffc00ec9947 */ /* 0x008fea000383ffff */
[----:B------:R-:W-:Y:S05]  /*5070*/  BRA `(.L_x_24) ;  /* 0xffffffc8002c7947 */ /* 0x000fea000383ffff */
.L_x_31:
[----:B0-----:R-:W-:-:S04]  /*5080*/  IMAD.U32 R3, RZ, RZ, UR43 ;  /* 0x0000002bff037e24 */ /* 0x001fc8000f8e00ff */
[----:B------:R0:W1:Y:S03]  /*5090*/  SYNCS.PHASECHK.TRANS64.TRYWAIT P0, [R3+URZ+0x8], R0 ;  /* 0x00000800030075a7 */ /* 0x000066000800017f */
[----:B-1----:R-:W-:Y:S05]  /*50a0*/  @!P0 NANOSLEEP.SYNCS 0x989680 ;  /* 0x009896800000895d */ /* 0x002fea0003900000 */
[----:B------:R-:W1:Y:S02]  /*50b0*/  @!P0 SYNCS.PHASECHK.TRANS64 P0, [R3+URZ+0x8], R0 ;  /* 0x00000800030085a7 */ /* 0x000e64000800007f */
[----:B-1----:R-:W-:Y:S05]  /*50c0*/  @!P0 BRA `(.L_x_31) ;  /* 0xfffffffc00ec8947 */ /* 0x002fea000383ffff */
[----:B------:R-:W-:Y:S05]  /*50d0*/  BRA `(.L_x_124) ;  /* 0xffffffcc00047947 */ /* 0x000fea000383ffff */
.L_x_104:
[----:B------:R-:W-:Y:S01]  /*50e0*/  BSSY B1, `(.L_x_125) ;  /* 0x0000006000017945 */ /* 0x000fe20003800000 */
[----:B------:R-:W-:-:S07]  /*50f0*/  IMAD.MOV.U32 R15, RZ, RZ, -0x1 ;  /* 0xffffffffff0f7424 */ /* 0x000fce00078e00ff */
[----:B-----5:R-:W-:Y:S05]  /*5100*/  WARPSYNC.COLLECTIVE R15, `(.L_x_126) ;  /* 0x000000000f0c7348 */ /* 0x020fea0003c00000 */
[----:B------:R-:W-:Y:S02]  /*5110*/  ELECT P6, UR62, PT ;  /* 0x00000000003e782f */ /* 0x000fe400038c0000 */
[----:B------:R-:W-:Y:S01]  /*5120*/  MOV R14, UR62 ;  /* 0x0000003e000e7c02 */ /* 0x000fe20008000f00 */
[----:B-----5:R-:W-:Y:S10]  /*5130*/  ENDCOLLECTIVE ;  /* 0x000000000000791b */ /* 0x020ff40003800000 */
.L_x_126:
[----:B------:R-:W-:Y:S05]  /*5140*/  BSYNC B1 ;  /* 0x0000000000017941 */ /* 0x000fea0003800000 */
.L_x_125:
[----:B------:R-:W-:Y:S05]  /*5150*/  BRA `(.L_x_127) ;  /* 0xfffffff000387947 */ /* 0x000fea000383ffff */
.L_x_107:
[----:B-1----:R1:W2:Y:S02]  /*5160*/  SYNCS.PHASECHK.TRANS64.TRYWAIT P1, [R11+URZ+0x18], R6 ;  /* 0x000018060b0075a7 */ /* 0x0022a4000802017f */
[----:B--2---:R-:W-:Y:S05]  /*5170*/  @!P1 NANOSLEEP.SYNCS 0x989680 ;  /* 0x009896800000995d */ /* 0x004fea0003900000 */
[----:B------:R-:W2:Y:S02]  /*5180*/  @!P1 SYNCS.PHASECHK.TRANS64 P1, [R11+URZ+0x18], R6 ;  /* 0x000018060b0095a7 */ /* 0x000ea4000802007f */
[----:B--2---:R-:W-:Y:S05]  /*5190*/  @!P1 BRA `(.L_x_107) ;  /* 0xfffffffc00f09947 */ /* 0x004fea000383ffff */
[----:B------:R-:W-:Y:S05]  /*51a0*/  BRA `(.L_x_128) ;  /* 0xfffffff0006c7947 */ /* 0x000fea000383ffff */
.L_x_116:
[----:B------:R-:W-:Y:S01]  /*51b0*/  BSSY B0, `(.L_x_129) ;  /* 0x0000006000007945 */ /* 0x000fe20003800000 */
[----:B------:R-:W-:-:S07]  /*51c0*/  IMAD.MOV.U32 R15, RZ, RZ, -0x1 ;  /* 0xffffffffff0f7424 */ /* 0x000fce00078e00ff */
[----:B-----5:R-:W-:Y:S05]  /*51d0*/  WARPSYNC.COLLECTIVE R15, `(.L_x_130) ;  /* 0x000000000f0c7348 */ /* 0x020fea0003c00000 */
[----:B------:R-:W-:Y:S02]  /*51e0*/  ELECT P6, UR62, PT ;  /* 0x00000000003e782f */ /* 0x000fe400038c0000 */
[----:B------:R-:W-:Y:S01]  /*51f0*/  MOV R14, UR62 ;  /* 0x0000003e000e7c02 */ /* 0x000fe20008000f00 */
[----:B-----5:R-:W-:Y:S10]  /*5200*/  ENDCOLLECTIVE ;  /* 0x000000000000791b */ /* 0x020ff40003800000 */
.L_x_130:
[----:B------:R-:W-:Y:S05]  /*5210*/  BSYNC B0 ;  /* 0x0000000000007941 */ /* 0x000fea0003800000 */
.L_x_129:
[----:B------:R-:W-:Y:S05]  /*5220*/  BRA `(.L_x_131) ;  /* 0xfffffff800c07947 */ /* 0x000fea000383ffff */
.L_x_120:
[----:B0-----:R0:W1:Y:S02]  /*5230*/  SYNCS.PHASECHK.TRANS64.TRYWAIT P0, [R7+URZ], R2 ;  /* 0x00000002070075a7 */ /* 0x001064000800017f */
[----:B-1----:R-:W-:Y:S05]  /*5240*/  @!P0 NANOSLEEP.SYNCS 0x989680 ;  /* 0x009896800000895d */ /* 0x002fea0003900000 */
[----:B------:R-:W1:Y:S02]  /*5250*/  @!P0 SYNCS.PHASECHK.TRANS64 P0, [R7+URZ], R2 ;  /* 0x00000002070085a7 */ /* 0x000e64000800007f */
[----:B-1----:R-:W-:Y:S05]  /*5260*/  @!P0 BRA `(.L_x_120) ;  /* 0xfffffffc00f08947 */ /* 0x002fea000383ffff */
[----:B------:R-:W-:Y:S05]  /*5270*/  BRA `(.L_x_132) ;  /* 0xfffffffc00007947 */ /* 0x000fea000383ffff */
.L_x_121:
[----:B0-----:R0:W1:Y:S02]  /*5280*/  SYNCS.PHASECHK.TRANS64.TRYWAIT P0, [R4+URZ], R3 ;  /* 0x00000003040075a7 */ /* 0x001064000800017f */
[----:B-1----:R-:W-:Y:S05]  /*5290*/  @!P0 NANOSLEEP.SYNCS 0x989680 ;  /* 0x009896800000895d */ /* 0x002fea0003900000 */
[----:B------:R-:W1:Y:S02]  /*52a0*/  @!P0 SYNCS.PHASECHK.TRANS64 P0, [R4+URZ], R3 ;  /* 0x00000003040085a7 */ /* 0x000e64000800007f */
[----:B-1----:R-:W-:Y:S05]  /*52b0*/  @!P0 BRA `(.L_x_121) ;  /* 0xfffffffc00f08947 */ /* 0x002fea000383ffff */
[----:B------:R-:W-:Y:S05]  /*52c0*/  BRA `(.L_x_133) ;  /* 0xfffffffc00087947 */ /* 0x000fea000383ffff */
.L_x_134:
[----:B------:R-:W-:-:S00]  /*52d0*/  BRA `(.L_x_134) ;  /* 0xfffffffc00fc7947 */ /* 0x000fc0000383ffff */
[----:B------:R-:W-:-:S00]  /*52e0*/  NOP ;  /* 0x0000000000007918 */ /* 0x000fc00000000000 */
        /* <DEDUP_REMOVED lines=9> */
.L_x_135:


//--------------------- .nv.global.init           --------------------------
	.section	.nv.global.init,"aw",@progbits
.nv.global.init:
	.type		$str$22,@object
	.size		$str$22,($str$23 - $str$22)
$str$22:
        /*0000*/ 	.byte	0x6b, 0x5f, 0x74, 0x69, 0x6c, 0x65, 0x5f, 0x63, 0x6f, 0x75, 0x6e, 0x74, 0x20, 0x3e, 0x3d, 0x20
        /*0010*/ 	.byte	0x31, 0x00
	.type		$str$23,@object
	.size		$str$23,(__unnamed_1 - $str$23)
$str$23:
        /*0012*/ 	.byte	0x2f, 0x74, 0x6d, 0x70, 0x2f, 0x63, 0x75, 0x74, 0x6c, 0x61, 0x73, 0x73, 0x5f, 0x73, 0x77, 0x65
        /*0022*/ 	.byte	0x65, 0x70, 0x5f, 0x73, 0x72, 0x63, 0x2f, 0x69, 0x6e, 0x63, 0x6c, 0x75, 0x64, 0x65, 0x2f, 0x63
        /*0032*/ 	.byte	0x75, 0x74, 0x6c, 0x61, 0x73, 0x73, 0x2f, 0x67, 0x65, 0x6d, 0x6d, 0x2f, 0x63, 0x6f, 0x6c, 0x6c
        /*0042*/ 	.byte	0x65, 0x63, 0x74, 0x69, 0x76, 0x65, 0x2f, 0x73, 0x6d, 0x39, 0x30, 0x5f, 0x6d, 0x6d, 0x61, 0x5f
        /*0052*/ 	.byte	0x74, 0x6d, 0x61, 0x5f, 0x67, 0x6d, 0x6d, 0x61, 0x5f, 0x73, 0x73, 0x5f, 0x77, 0x61, 0x72, 0x70
        /*0062*/ 	.byte	0x73, 0x70, 0x65, 0x63, 0x69, 0x61, 0x6c, 0x69, 0x7a, 0x65, 0x64, 0x2e, 0x68, 0x70, 0x70, 0x00
	.type		__unnamed_1,@object
	.size		__unnamed_1,(.L_0 - __unnamed_1)
__unnamed_1:
        /*0072*/ 	.byte	0x76, 0x6f, 0x69, 0x64, 0x20, 0x63, 0x75, 0x74, 0x6c, 0x61, 0x73, 0x73, 0x3a, 0x3a, 0x67, 0x65
        /* <DEDUP_REMOVED lines=171> */
        /*0b32*/ 	.byte	0x65, 0x6e, 0x74, 0x69, 0x74, 0x79, 0x5d, 0x00
.L_0:


//--------------------- .nv.shared._ZN7cutlass13device_kernelINS_4gemm6kernel13GemmUniversalIN4cute5tupleIJiiiiEEENS1_10collective13CollectiveMmaINS1_34MainloopSm90TmaGmmaWarpSpecializedILi3ENS5_IJNS4_1CILi1EEESB_SB_EEENS1_32KernelTmaWarpSpecializedPingpongEEENS5_IJNSA_ILi64EEESF_NSA_ILi32EEEEEEaNS5_IJlSB_lEEEaSI_NS4_8TiledMMAINS4_8MMA_AtomIJNS4_4SM904GMMA26MMA_64x64x32_S32S8S8_SS_TNEEEENS4_6LayoutISC_NS5_IJNSA_ILi0EEESQ_SQ_EEEEENS5_IJNS4_10UnderscoreEST_ST_EEEEENS4_13SM90_TMA_LOADENS4_14ComposedLayoutINS4_7SwizzleILi1ELi4ELi3EEENS4_18smem_ptr_flag_bitsILi8EEENSP_INS5_IJNSA_ILi8EEESG_EEENS5_IJSG_SB_EEEEEEEvNS4_8identityESW_S16_vS17_EENS_8epilogue10collective6detail29Sm90TmaWarpSpecializedAdapterINS1A_15DefaultEpilogueIaSI_SI_NS19_6thread17LinearCombinationIaLi1EiiLNS1E_9ScaleType4KindE0ELNS_15FloatRoundStyleE2EaEENS1_15EpilogueDefaultEEEEEvvEEEEvNT_6ParamsE --------------------------
	.section	.nv.shared._ZN7cutlass13device_kernelINS_4gemm6kernel13GemmUniversalIN4cute5tupleIJiiiiEEENS1_10collective13CollectiveMmaINS1_34MainloopSm90TmaGmmaWarpSpecializedILi3ENS5_IJNS4_1CILi1EEESB_SB_EEENS1_32KernelTmaWarpSpecializedPingpongEEENS5_IJNSA_ILi64EEESF_NSA_ILi32EEEEEEaNS5_IJlSB_lEEEaSI_NS4_8TiledMMAINS4_8MMA_AtomIJNS4_4SM904GMMA26MMA_64x64x32_S32S8S8_SS_TNEEEENS4_6LayoutISC_NS5_IJNSA_ILi0EEESQ_SQ_EEEEENS5_IJNS4_10UnderscoreEST_ST_EEEEENS4_13SM90_TMA_LOADENS4_14ComposedLayoutINS4_7SwizzleILi1ELi4ELi3EEENS4_18smem_ptr_flag_bitsILi8EEENSP_INS5_IJNSA_ILi8EEESG_EEENS5_IJSG_SB_EEEEEEEvNS4_8identityESW_S16_vS17_EENS_8epilogue10collective6detail29Sm90TmaWarpSpecializedAdapterINS1A_15DefaultEpilogueIaSI_SI_NS19_6thread17LinearCombinationIaLi1EiiLNS1E_9ScaleType4KindE0ELNS_15FloatRoundStyleE2EaEENS1_15EpilogueDefaultEEEEEvvEEEEvNT_6ParamsE,"aw",@nobits
	.sectionflags	@""
	.align	16
	.zero		1024


//--------------------- .nv.shared.reserved.0     --------------------------
	.section	.nv.shared.reserved.0,"aw",@nobits
	.weak		__nv_reservedSMEM_offset_0_alias
	.size		__nv_reservedSMEM_offset_0_alias, 0, 0
	.other		__nv_reservedSMEM_offset_0_alias,@"STO_CUDA_RESERVED_SHARED STV_DEFAULT"
__nv_reservedSMEM_offset_0_alias:
	.zero		0


//--------------------- .nv.global                --------------------------
	.section	.nv.global,"aw",@nobits
.nv.global:
	.type		_ZN39_INTERNAL_ceb657f9_4_k_cu_6cd83fbf_42664cute1_E,@object
	.size		_ZN39_INTERNAL_ceb657f9_4_k_cu_6cd83fbf_42664cute1_E,(_ZN39_INTERNAL_ceb657f9_4_k_cu_6cd83fbf_42664cuda3std3__45__cpo6cbeginE - _ZN39_INTERNAL_ceb657f9_4_k_cu_6cd83fbf_42664cute1_E)
_ZN39_INTERNAL_ceb657f9_4_k_cu_6cd83fbf_42664cute1_E:
	.zero		1
	.type		_ZN39_INTERNAL_ceb657f9_4_k_cu_6cd83fbf_42664cuda3std3__45__cpo6cbeginE,@object
	.size		_ZN39_INTERNAL_ceb657f9_4_k_cu_6cd83fbf_42664cuda3std3__45__cpo6cbeginE,(_ZN39_INTERNAL_ceb657f9_4_k_cu_6cd83fbf_42664cuda3std3__48in_placeE - _ZN39_INTERNAL_ceb657f9_4_k_cu_6cd83fbf_42664cuda3std3__45__cpo6cbeginE)
_ZN39_INTERNAL_ceb657f9_4_k_cu_6cd83fbf_42664cuda3std3__45__cpo6cbeginE:
	.zero		1
	.type		_ZN39_INTERNAL_ceb657f9_4_k_cu_6cd83fbf_42664cuda3std3__48in_placeE,@object
	.size		_ZN39_INTERNAL_ceb657f9_4_k_cu_6cd83fbf_42664cuda3std3__48in_placeE,(_ZN39_INTERNAL_ceb657f9_4_k_cu_6cd83fbf_42664cuda3std6ranges3__45__cpo9iter_moveE - _ZN39_INTERNAL_ceb657f9_4_k_cu_6cd83fbf_42664cuda3std3__48in_placeE)
_ZN39_INTERNAL_ceb657f9_4_k_cu_6cd83fbf_42664cuda3std3__48in_placeE:
	.zero		1
	.type		_ZN39_INTERNAL_ceb657f9_4_k_cu_6cd83fbf_42664cuda3std6ranges3__45__cpo9iter_moveE,@object
	.size		_ZN39_INTERNAL_ceb657f9_4_k_cu_6cd83fbf_42664cuda3std6ranges3__45__cpo9iter_moveE,(_ZN39_INTERNAL_ceb657f9_4_k_cu_6cd83fbf_42664cuda3std3__45__cpo5beginE - _ZN39_INTERNAL_ceb657f9_4_k_cu_6cd83fbf_42664cuda3std6ranges3__45__cpo9iter_moveE)
_ZN39_INTERNAL_ceb657f9_4_k_cu_6cd83fbf_42664cuda3std6ranges3__45__cpo9iter_moveE:
	.zero		1
	.type		_ZN39_INTERNAL_ceb657f9_4_k_cu_6cd83fbf_42664cuda3std3__45__cpo5beginE,@object
	.size		_ZN39_INTERNAL_ceb657f9_4_k_cu_6cd83fbf_42664cuda3std3__45__cpo5beginE,(_ZN39_INTERNAL_ceb657f9_4_k_cu_6cd83fbf_42664cuda3std3__441_GLOBAL__N__ceb657f9_4_k_cu_6cd83fbf_42666ignoreE - _ZN39_INTERNAL_ceb657f9_4_k_cu_6cd83fbf_42664cuda3std3__45__cpo5beginE)
_ZN39_INTERNAL_ceb657f9_4_k_cu_6cd83fbf_42664cuda3std3__45__cpo5beginE:
	.zero		1
	.type		_ZN39_INTERNAL_ceb657f9_4_k_cu_6cd83fbf_42664cuda3std3__441_GLOBAL__N__ceb657f9_4_k_cu_6cd83fbf_42666ignoreE,@object
	.size		_ZN39_INTERNAL_ceb657f9_4_k_cu_6cd83fbf_42664cuda3std3__441_GLOBAL__N__ceb657f9_4_k_cu_6cd83fbf_42666ignoreE,(_ZN39_INTERNAL_ceb657f9_4_k_cu_6cd83fbf_42664cute7productE - _ZN39_INTERNAL_ceb657f9_4_k_cu_6cd83fbf_42664cuda3std3__441_GLOBAL__N__ceb657f9_4_k_cu_6cd83fbf_42666ignoreE)
_ZN39_INTERNAL_ceb657f9_4_k_cu_6cd83fbf_42664cuda3std3__441_GLOBAL__N__ceb657f9_4_k_cu_6cd83fbf_42666ignoreE:
	.zero		1
	.type		_ZN39_INTERNAL_ceb657f9_4_k_cu_6cd83fbf_42664cute7productE,@object
	.size		_ZN39_INTERNAL_ceb657f9_4_k_cu_6cd83fbf_42664cute7productE,(_ZN39_INTERNAL_ceb657f9_4_k_cu_6cd83fbf_42664cuda3std3__45__cpo3endE - _ZN39_INTERNAL_ceb657f9_4_k_cu_6cd83fbf_42664cute7productE)
_ZN39_INTERNAL_ceb657f9_4_k_cu_6cd83fbf_42664cute7productE:
	.zero		1
	.type		_ZN39_INTERNAL_ceb657f9_4_k_cu_6cd83fbf_42664cuda3std3__45__cpo3endE,@object
	.size		_ZN39_INTERNAL_ceb657f9_4_k_cu_6cd83fbf_42664cuda3std3__45__cpo3endE,(_ZN39_INTERNAL_ceb657f9_4_k_cu_6cd83fbf_42664cuda3std3__419piecewise_constructE - _ZN39_INTERNAL_ceb657f9_4_k_cu_6cd83fbf_42664cuda3std3__45__cpo3endE)
_ZN39_INTERNAL_ceb657f9_4_k_cu_6cd83fbf_42664cuda3std3__45__cpo3endE:
	.zero		1
	.type		_ZN39_INTERNAL_ceb657f9_4_k_cu_6cd83fbf_42664cuda3std3__419piecewise_constructE,@object
	.size		_ZN39_INTERNAL_ceb657f9_4_k_cu_6cd83fbf_42664cuda3std3__419piecewise_constructE,(_ZN39_INTERNAL_ceb657f9_4_k_cu_6cd83fbf_42664cuda3std3__45__cpo4cendE - _ZN39_INTERNAL_ceb657f9_4_k_cu_6cd83fbf_42664cuda3std3__419piecewise_constructE)
_ZN39_INTERNAL_ceb657f9_4_k_cu_6cd83fbf_42664cuda3std3__419piecewise_constructE:
	.zero		1
	.type		_ZN39_INTERNAL_ceb657f9_4_k_cu_6cd83fbf_42664cuda3std3__45__cpo4cendE,@object
	.size		_ZN39_INTERNAL_ceb657f9_4_k_cu_6cd83fbf_42664cuda3std3__45__cpo4cendE,(_ZN39_INTERNAL_ceb657f9_4_k_cu_6cd83fbf_42664cuda3std6ranges3__45__cpo4swapE - _ZN39_INTERNAL_ceb657f9_4_k_cu_6cd83fbf_42664cuda3std3__45__cpo4cendE)
_ZN39_INTERNAL_ceb657f9_4_k_cu_6cd83fbf_42664cuda3std3__45__cpo4cendE:
	.zero		1
	.type		_ZN39_INTERNAL_ceb657f9_4_k_cu_6cd83fbf_42664cuda3std6ranges3__45__cpo4swapE,@object
	.size		_ZN39_INTERNAL_ceb657f9_4_k_cu_6cd83fbf_42664cuda3std6ranges3__45__cpo4swapE,(.L_8 - _ZN39_INTERNAL_ceb657f9_4_k_cu_6cd83fbf_42664cuda3std6ranges3__45__cpo4swapE)
_ZN39_INTERNAL_ceb657f9_4_k_cu_6cd83fbf_42664cuda3std6ranges3__45__cpo4swapE:
	.zero		1
.L_8:


//--------------------- .nv.constant0._ZN7cutlass13device_kernelINS_4gemm6kernel13GemmUniversalIN4cute5tupleIJiiiiEEENS1_10collective13CollectiveMmaINS1_34MainloopSm90TmaGmmaWarpSpecializedILi3ENS5_IJNS4_1CILi1EEESB_SB_EEENS1_32KernelTmaWarpSpecializedPingpongEEENS5_IJNSA_ILi64EEESF_NSA_ILi32EEEEEEaNS5_IJlSB_lEEEaSI_NS4_8TiledMMAINS4_8MMA_AtomIJNS4_4SM904GMMA26MMA_64x64x32_S32S8S8_SS_TNEEEENS4_6LayoutISC_NS5_IJNSA_ILi0EEESQ_SQ_EEEEENS5_IJNS4_10UnderscoreEST_ST_EEEEENS4_13SM90_TMA_LOADENS4_14ComposedLayoutINS4_7SwizzleILi1ELi4ELi3EEENS4_18smem_ptr_flag_bitsILi8EEENSP_INS5_IJNSA_ILi8EEESG_EEENS5_IJSG_SB_EEEEEEEvNS4_8identityESW_S16_vS17_EENS_8epilogue10collective6detail29Sm90TmaWarpSpecializedAdapterINS1A_15DefaultEpilogueIaSI_SI_NS19_6thread17LinearCombinationIaLi1EiiLNS1E_9ScaleType4KindE0ELNS_15FloatRoundStyleE2EaEENS1_15EpilogueDefaultEEEEEvvEEEEvNT_6ParamsE --------------------------
	.section	.nv.constant0._ZN7cutlass13device_kernelINS_4gemm6kernel13GemmUniversalIN4cute5tupleIJiiiiEEENS1_10collective13CollectiveMmaINS1_34MainloopSm90TmaGmmaWarpSpecializedILi3ENS5_IJNS4_1CILi1EEESB_SB_EEENS1_32KernelTmaWarpSpecializedPingpongEEENS5_IJNSA_ILi64EEESF_NSA_ILi32EEEEEEaNS5_IJlSB_lEEEaSI_NS4_8TiledMMAINS4_8MMA_AtomIJNS4_4SM904GMMA26MMA_64x64x32_S32S8S8_SS_TNEEEENS4_6LayoutISC_NS5_IJNSA_ILi0EEESQ_SQ_EEEEENS5_IJNS4_10UnderscoreEST_ST_EEEEENS4_13SM90_TMA_LOADENS4_14ComposedLayoutINS4_7SwizzleILi1ELi4ELi3EEENS4_18smem_ptr_flag_bitsILi8EEENSP_INS5_IJNSA_ILi8EEESG_EEENS5_IJSG_SB_EEEEEEEvNS4_8identityESW_S16_vS17_EENS_8epilogue10collective6detail29Sm90TmaWarpSpecializedAdapterINS1A_15DefaultEpilogueIaSI_SI_NS19_6thread17LinearCombinationIaLi1EiiLNS1E_9ScaleType4KindE0ELNS_15FloatRoundStyleE2EaEENS1_15EpilogueDefaultEEEEEvvEEEEvNT_6ParamsE,"a",@progbits
	.sectionflags	@""
	.align	4
.nv.constant0._ZN7cutlass13device_kernelINS_4gemm6kernel13GemmUniversalIN4cute5tupleIJiiiiEEENS1_10collective13CollectiveMmaINS1_34MainloopSm90TmaGmmaWarpSpecializedILi3ENS5_IJNS4_1CILi1EEESB_SB_EEENS1_32KernelTmaWarpSpecializedPingpongEEENS5_IJNSA_ILi64EEESF_NSA_ILi32EEEEEEaNS5_IJlSB_lEEEaSI_NS4_8TiledMMAINS4_8MMA_AtomIJNS4_4SM904GMMA26MMA_64x64x32_S32S8S8_SS_TNEEEENS4_6LayoutISC_NS5_IJNSA_ILi0EEESQ_SQ_EEEEENS5_IJNS4_10UnderscoreEST_ST_EEEEENS4_13SM90_TMA_LOADENS4_14ComposedLayoutINS4_7SwizzleILi1ELi4ELi3EEENS4_18smem_ptr_flag_bitsILi8EEENSP_INS5_IJNSA_ILi8EEESG_EEENS5_IJSG_SB_EEEEEEEvNS4_8identityESW_S16_vS17_EENS_8epilogue10collective6detail29Sm90TmaWarpSpecializedAdapterINS1A_15DefaultEpilogueIaSI_SI_NS19_6thread17LinearCombinationIaLi1EiiLNS1E_9ScaleType4KindE0ELNS_15FloatRoundStyleE2EaEENS1_15EpilogueDefaultEEEEEvvEEEEvNT_6ParamsE:
	.zero		1664


//--------------------- SYMBOLS --------------------------

	.type		.nv.reservedSmem.offset0,@object
	.size		.nv.reservedSmem.offset0,0x4
	.type		__assertfail,@function
